	.target	sm_90a

	.elftype	@"ET_EXEC"


//--------------------- .note.nv.tkinfo           --------------------------
	.section	.note.nv.tkinfo,"",@"SHT_NOTE"
	.sectionflags	@"SHF_NOTE_NV_TKINFO"
	.tkinfo
        /*0018*/ 	.word	0x00000002
        /*0030*/ 	.string	""
        /*0030*/ 	.string	"ptxas"
        /*0030*/ 	.string	"Cuda compilation tools, release 13.0, V13.0.88"
        /*0030*/ 	.string	"Build cuda_13.0.r13.0/compiler.36424714_0"
        /*0030*/ 	.string	"-arch sm_90a -m 64 "



//--------------------- .note.nv.cuinfo           --------------------------
	.section	.note.nv.cuinfo,"",@"SHT_NOTE"
	.sectionflags	@"SHF_NOTE_NV_CUINFO"
        /*0018*/ 	.short	0x0002
        /*001a*/ 	.short	0x005a
        /*001c*/ 	.short	0x0082
	.zero		2


//--------------------- .nv.info                  --------------------------
	.section	.nv.info,"",@"SHT_CUDA_INFO"
	.align	4


	//----- nvinfo : EIATTR_REGCOUNT
	.align		4
        /*0000*/ 	.byte	0x04, 0x2f
        /*0002*/ 	.short	(.L_16 - .L_15)
	.align		4
.L_15:
        /*0004*/ 	.word	index@(_ZN7cutlass13device_kernelINS_4gemm6kernel13GemmUniversalIN4cute5tupleIJiiiiEEENS1_10collective13CollectiveMmaINS1_39MainloopSm90TmaGmmaRmemAWarpSpecializedILi5ENS5_IJNS4_1CILi1EEESB_SB_EEENS1_32KernelTmaWarpSpecializedPingpongEEENS5_IJNSA_ILi64EEENSA_ILi256EEENSA_ILi128EEEEEEaNS5_IJSB_llEEEaNS5_IJlSB_lEEENS4_8TiledMMAINS4_8MMA_AtomIJNS4_4SM904GMMA27MMA_64x256x32_S32S8S8_RS_TNEEEENS4_6LayoutISC_NS5_IJNSA_ILi0EEESS_SS_EEEEENS5_IJNS4_10UnderscoreESV_SV_EEEEENS4_13SM90_TMA_LOADENS4_14ComposedLayoutINS4_7SwizzleILi2ELi4ELi3EEENS4_18smem_ptr_flag_bitsILi8EEENSR_INS5_IJSF_NSA_ILi8EEEEEENS5_IJSB_SF_EEEEEEENS4_9Copy_AtomIJNS4_39AutoVectorizingCopyWithAssumedAlignmentILi128EEEaEEENS4_8identityESY_NSZ_INS10_ILi3ELi4ELi3EEES13_NSR_INS5_IJS14_SH_EEENS5_IJSH_SB_EEEEEEEvS1D_EENS_8epilogue10collective6detail29Sm90TmaWarpSpecializedAdapterINS1L_15DefaultEpilogueIaSK_SK_NS1K_6thread17LinearCombinationIaLi1EiiLNS1P_9ScaleType4KindE0ELNS_15FloatRoundStyleE2EaEENS1_15EpilogueDefaultEEEEEvvEEEEvNT_6ParamsE)
        /*0008*/ 	.word	0x000000a8


	//----- nvinfo : EIATTR_FRAME_SIZE
	.align		4
.L_16:
        /*000c*/ 	.byte	0x04, 0x11
        /*000e*/ 	.short	(.L_18 - .L_17)
	.align		4
.L_17:
        /*0010*/ 	.word	index@(_ZN7cutlass13device_kernelINS_4gemm6kernel13GemmUniversalIN4cute5tupleIJiiiiEEENS1_10collective13CollectiveMmaINS1_39MainloopSm90TmaGmmaRmemAWarpSpecializedILi5ENS5_IJNS4_1CILi1EEESB_SB_EEENS1_32KernelTmaWarpSpecializedPingpongEEENS5_IJNSA_ILi64EEENSA_ILi256EEENSA_ILi128EEEEEEaNS5_IJSB_llEEEaNS5_IJlSB_lEEENS4_8TiledMMAINS4_8MMA_AtomIJNS4_4SM904GMMA27MMA_64x256x32_S32S8S8_RS_TNEEEENS4_6LayoutISC_NS5_IJNSA_ILi0EEESS_SS_EEEEENS5_IJNS4_10UnderscoreESV_SV_EEEEENS4_13SM90_TMA_LOADENS4_14ComposedLayoutINS4_7SwizzleILi2ELi4ELi3EEENS4_18smem_ptr_flag_bitsILi8EEENSR_INS5_IJSF_NSA_ILi8EEEEEENS5_IJSB_SF_EEEEEEENS4_9Copy_AtomIJNS4_39AutoVectorizingCopyWithAssumedAlignmentILi128EEEaEEENS4_8identityESY_NSZ_INS10_ILi3ELi4ELi3EEES13_NSR_INS5_IJS14_SH_EEENS5_IJSH_SB_EEEEEEEvS1D_EENS_8epilogue10collective6detail29Sm90TmaWarpSpecializedAdapterINS1L_15DefaultEpilogueIaSK_SK_NS1K_6thread17LinearCombinationIaLi1EiiLNS1P_9ScaleType4KindE0ELNS_15FloatRoundStyleE2EaEENS1_15EpilogueDefaultEEEEEvvEEEEvNT_6ParamsE)
        /*0014*/ 	.word	0x00000000


	//----- nvinfo : EIATTR_MIN_STACK_SIZE
	.align		4
.L_18:
        /*0018*/ 	.byte	0x04, 0x12
        /*001a*/ 	.short	(.L_20 - .L_19)
	.align		4
.L_19:
        /*001c*/ 	.word	index@(_ZN7cutlass13device_kernelINS_4gemm6kernel13GemmUniversalIN4cute5tupleIJiiiiEEENS1_10collective13CollectiveMmaINS1_39MainloopSm90TmaGmmaRmemAWarpSpecializedILi5ENS5_IJNS4_1CILi1EEESB_SB_EEENS1_32KernelTmaWarpSpecializedPingpongEEENS5_IJNSA_ILi64EEENSA_ILi256EEENSA_ILi128EEEEEEaNS5_IJSB_llEEEaNS5_IJlSB_lEEENS4_8TiledMMAINS4_8MMA_AtomIJNS4_4SM904GMMA27MMA_64x256x32_S32S8S8_RS_TNEEEENS4_6LayoutISC_NS5_IJNSA_ILi0EEESS_SS_EEEEENS5_IJNS4_10UnderscoreESV_SV_EEEEENS4_13SM90_TMA_LOADENS4_14ComposedLayoutINS4_7SwizzleILi2ELi4ELi3EEENS4_18smem_ptr_flag_bitsILi8EEENSR_INS5_IJSF_NSA_ILi8EEEEEENS5_IJSB_SF_EEEEEEENS4_9Copy_AtomIJNS4_39AutoVectorizingCopyWithAssumedAlignmentILi128EEEaEEENS4_8identityESY_NSZ_INS10_ILi3ELi4ELi3EEES13_NSR_INS5_IJS14_SH_EEENS5_IJSH_SB_EEEEEEEvS1D_EENS_8epilogue10collective6detail29Sm90TmaWarpSpecializedAdapterINS1L_15DefaultEpilogueIaSK_SK_NS1K_6thread17LinearCombinationIaLi1EiiLNS1P_9ScaleType4KindE0ELNS_15FloatRoundStyleE2EaEENS1_15EpilogueDefaultEEEEEvvEEEEvNT_6ParamsE)
        /*0020*/ 	.word	0x00000000
.L_20:


//--------------------- .nv.compat                --------------------------
	.section	.nv.compat,"",@"SHT_CUDA_COMPAT_INFO"
	.align	4
        /*0000*/ 	.byte	0x02, 0x09, 0x01, 0x00, 0x02, 0x02, 0x04, 0x00, 0x02, 0x05, 0x05, 0x00, 0x03, 0x07, 0x01, 0x01
        /*0010*/ 	.byte	0x02, 0x03, 0x01, 0x00, 0x02, 0x06, 0x01, 0x00, 0x04, 0x0b, 0x08, 0x00, 0x00, 0x00, 0x00, 0x00
        /*0020*/ 	.byte	0x00, 0x00, 0x00, 0x00


//--------------------- .nv.info._ZN7cutlass13device_kernelINS_4gemm6kernel13GemmUniversalIN4cute5tupleIJiiiiEEENS1_10collective13CollectiveMmaINS1_39MainloopSm90TmaGmmaRmemAWarpSpecializedILi5ENS5_IJNS4_1CILi1EEESB_SB_EEENS1_32KernelTmaWarpSpecializedPingpongEEENS5_IJNSA_ILi64EEENSA_ILi256EEENSA_ILi128EEEEEEaNS5_IJSB_llEEEaNS5_IJlSB_lEEENS4_8TiledMMAINS4_8MMA_AtomIJNS4_4SM904GMMA27MMA_64x256x32_S32S8S8_RS_TNEEEENS4_6LayoutISC_NS5_IJNSA_ILi0EEESS_SS_EEEEENS5_IJNS4_10UnderscoreESV_SV_EEEEENS4_13SM90_TMA_LOADENS4_14ComposedLayoutINS4_7SwizzleILi2ELi4ELi3EEENS4_18smem_ptr_flag_bitsILi8EEENSR_INS5_IJSF_NSA_ILi8EEEEEENS5_IJSB_SF_EEEEEEENS4_9Copy_AtomIJNS4_39AutoVectorizingCopyWithAssumedAlignmentILi128EEEaEEENS4_8identityESY_NSZ_INS10_ILi3ELi4ELi3EEES13_NSR_INS5_IJS14_SH_EEENS5_IJSH_SB_EEEEEEEvS1D_EENS_8epilogue10collective6detail29Sm90TmaWarpSpecializedAdapterINS1L_15DefaultEpilogueIaSK_SK_NS1K_6thread17LinearCombinationIaLi1EiiLNS1P_9ScaleType4KindE0ELNS_15FloatRoundStyleE2EaEENS1_15EpilogueDefaultEEEEEvvEEEEvNT_6ParamsE --------------------------
	.section	.nv.info._ZN7cutlass13device_kernelINS_4gemm6kernel13GemmUniversalIN4cute5tupleIJiiiiEEENS1_10collective13CollectiveMmaINS1_39MainloopSm90TmaGmmaRmemAWarpSpecializedILi5ENS5_IJNS4_1CILi1EEESB_SB_EEENS1_32KernelTmaWarpSpecializedPingpongEEENS5_IJNSA_ILi64EEENSA_ILi256EEENSA_ILi128EEEEEEaNS5_IJSB_llEEEaNS5_IJlSB_lEEENS4_8TiledMMAINS4_8MMA_AtomIJNS4_4SM904GMMA27MMA_64x256x32_S32S8S8_RS_TNEEEENS4_6LayoutISC_NS5_IJNSA_ILi0EEESS_SS_EEEEENS5_IJNS4_10UnderscoreESV_SV_EEEEENS4_13SM90_TMA_LOADENS4_14ComposedLayoutINS4_7SwizzleILi2ELi4ELi3EEENS4_18smem_ptr_flag_bitsILi8EEENSR_INS5_IJSF_NSA_ILi8EEEEEENS5_IJSB_SF_EEEEEEENS4_9Copy_AtomIJNS4_39AutoVectorizingCopyWithAssumedAlignmentILi128EEEaEEENS4_8identityESY_NSZ_INS10_ILi3ELi4ELi3EEES13_NSR_INS5_IJS14_SH_EEENS5_IJSH_SB_EEEEEEEvS1D_EENS_8epilogue10collective6detail29Sm90TmaWarpSpecializedAdapterINS1L_15DefaultEpilogueIaSK_SK_NS1K_6thread17LinearCombinationIaLi1EiiLNS1P_9ScaleType4KindE0ELNS_15FloatRoundStyleE2EaEENS1_15EpilogueDefaultEEEEEvvEEEEvNT_6ParamsE,"",@"SHT_CUDA_INFO"
	.sectionflags	@""
	.align	4


	//----- nvinfo : EIATTR_CUDA_API_VERSION
	.align		4
        /*0000*/ 	.byte	0x04, 0x37
        /*0002*/ 	.short	(.L_22 - .L_21)
.L_21:
        /*0004*/ 	.word	0x00000082


	//----- nvinfo : EIATTR_KPARAM_INFO
	.align		4
.L_22:
        /*0008*/ 	.byte	0x04, 0x17
        /*000a*/ 	.short	(.L_24 - .L_23)
.L_23:
        /*000c*/ 	.word	0x00000000
        /*0010*/ 	.short	0x0000
        /*0012*/ 	.short	0x0070
        /*0014*/ 	.byte	0x00, 0xf0, 0x01, 0x10


	//----- nvinfo : EIATTR_SPARSE_MMA_MASK
	.align		4
.L_24:
        /*0018*/ 	.byte	0x03, 0x50
        /*001a*/ 	.short	0x0000


	//----- nvinfo : EIATTR_MAXREG_COUNT
	.align		4
        /*001c*/ 	.byte	0x03, 0x1b
        /*001e*/ 	.short	0x00a8


	//----- nvinfo : EIATTR_NUM_BARRIERS
	.align		4
        /*0020*/ 	.byte	0x02, 0x4c
        /*0022*/ 	.byte	0x01
	.zero		1


	//----- nvinfo : EIATTR_EXTERNS
	.align		4
        /*0024*/ 	.byte	0x04, 0x0f
        /*0026*/ 	.short	(.L_26 - .L_25)


	//   ....[0]....
	.align		4
.L_25:
        /*0028*/ 	.word	index@(__assertfail)


	//----- nvinfo : EIATTR_MERCURY_ISA_VERSION
	.align		4
.L_26:
        /*002c*/ 	.byte	0x03, 0x5f
        /*002e*/ 	.short	0x0101


	//----- nvinfo : EIATTR_INT_WARP_WIDE_INSTR_OFFSETS
	.align		4
        /*0030*/ 	.byte	0x04, 0x31
        /*0032*/ 	.short	(.L_28 - .L_27)


	//   ....[0]....
.L_27:
        /*0034*/ 	.word	0x000004b0


	//   ....[1]....
        /*0038*/ 	.word	0x000004c0


	//   ....[2]....
        /*003c*/ 	.word	0x00000530


	//   ....[3]....
        /*0040*/ 	.word	0x00000540


	//   ....[4]....
        /*0044*/ 	.word	0x00000550


	//   ....[5]....
        /*0048*/ 	.word	0x00000570


	//   ....[6]....
        /*004c*/ 	.word	0x000005d0


	//   ....[7]....
        /*0050*/ 	.word	0x000005f0


	//----- nvinfo : EIATTR_COOP_GROUP_MASK_REGIDS
	.align		4
.L_28:
        /*0054*/ 	.byte	0x04, 0x29
        /*0056*/ 	.short	(.L_30 - .L_29)


	//   ....[0]....
.L_29:
        /*0058*/ 	.word	0xffffffff


	//   ....[1]....
        /*005c*/ 	.word	0xffffffff


	//   ....[2]....
        /*0060*/ 	.word	0xffffffff


	//   ....[3]....
        /*0064*/ 	.word	0xffffffff


	//   ....[4]....
        /*0068*/ 	.word	0xffffffff


	//   ....[5]....
        /*006c*/ 	.word	0xffffffff


	//   ....[6]....
        /*0070*/ 	.word	0x0500000f


	//----- nvinfo : EIATTR_COOP_GROUP_INSTR_OFFSETS
	.align		4
.L_30:
        /*0074*/ 	.byte	0x04, 0x28
        /*0076*/ 	.short	(.L_32 - .L_31)


	//   ....[0]....
.L_31:
        /*0078*/ 	.word	0x00000050


	//   ....[1]....
        /*007c*/ 	.word	0x00000080


	//   ....[2]....
        /*0080*/ 	.word	0x00000180


	//   ....[3]....
        /*0084*/ 	.word	0x000003b0


	//   ....[4]....
        /*0088*/ 	.word	0x000003f0


	//   ....[5]....
        /*008c*/ 	.word	0x00000430


	//   ....[6]....
        /*0090*/ 	.word	0x0000b920


	//----- nvinfo : EIATTR_REG_RECONFIG
	.align		4
.L_32:
        /*0094*/ 	.byte	0x01, 0x54
	.zero		2


	//----- nvinfo : EIATTR_SYSCALL_OFFSETS
	.align		4
        /*0098*/ 	.byte	0x04, 0x46
        /*009a*/ 	.short	(.L_34 - .L_33)


	//   ....[0]....
.L_33:
        /*009c*/ 	.word	0x00001680


	//   ....[1]....
        /*00a0*/ 	.word	0x000017c0


	//   ....[2]....
        /*00a4*/ 	.word	0x000018b0


	//   ....[3]....
        /*00a8*/ 	.word	0x0000a8e0


	//   ....[4]....
        /*00ac*/ 	.word	0x0000aa10


	//----- nvinfo : EIATTR_MBARRIER_INSTR_OFFSETS
	.align		4
.L_34:
        /*00b0*/ 	.byte	0x04, 0x39
        /*00b2*/ 	.short	(.L_36 - .L_35)


	//   ....[0]....
.L_35:
        /*00b4*/ 	.word	0x00000300
        /*00b8*/ 	.word	0x000000ff
        /*00bc*/ 	.word	0x00000000
        /*00c0*/ 	.short	0x0100
        /*00c2*/ 	.byte	0x05
	.zero		1


	//   ....[1]....
        /*00c4*/ 	.word	0x00000310
        /*00c8*/ 	.word	0x000000ff
        /*00cc*/ 	.word	0x00000028
        /*00d0*/ 	.short	0x0100
        /*00d2*/ 	.byte	0x05
	.zero		1


	//   ....[2]....
        /*00d4*/ 	.word	0x00000320
        /*00d8*/ 	.word	0x000000ff
        /*00dc*/ 	.word	0x00000008
        /*00e0*/ 	.short	0x0100
        /*00e2*/ 	.byte	0x05
	.zero		1


	//   ....[3]....
        /*00e4*/ 	.word	0x00000330
        /*00e8*/ 	.word	0x000000ff
        /*00ec*/ 	.word	0x00000030
        /*00f0*/ 	.short	0x0100
        /*00f2*/ 	.byte	0x05
	.zero		1


	//   ....[4]....
        /*00f4*/ 	.word	0x00000340
        /*00f8*/ 	.word	0x000000ff
        /*00fc*/ 	.word	0x00000010
        /*0100*/ 	.short	0x0100
        /*0102*/ 	.byte	0x05
	.zero		1


	//   ....[5]....
        /*0104*/ 	.word	0x00000350
        /*0108*/ 	.word	0x000000ff
        /*010c*/ 	.word	0x00000038
        /*0110*/ 	.short	0x0100
        /*0112*/ 	.byte	0x05
	.zero		1


	//   ....[6]....
        /*0114*/ 	.word	0x00000360
        /*0118*/ 	.word	0x000000ff
        /*011c*/ 	.word	0x00000018
        /*0120*/ 	.short	0x0100
        /*0122*/ 	.byte	0x05
	.zero		1


	//   ....[7]....
        /*0124*/ 	.word	0x00000370
        /*0128*/ 	.word	0x000000ff
        /*012c*/ 	.word	0x00000040
        /*0130*/ 	.short	0x0100
        /*0132*/ 	.byte	0x05
	.zero		1


	//   ....[8]....
        /*0134*/ 	.word	0x00000380
        /*0138*/ 	.word	0x000000ff
        /*013c*/ 	.word	0x00000020
        /*0140*/ 	.short	0x0100
        /*0142*/ 	.byte	0x05
	.zero		1


	//   ....[9]....
        /*0144*/ 	.word	0x00000390
        /*0148*/ 	.word	0x000000ff
        /*014c*/ 	.word	0x00000048
        /*0150*/ 	.short	0x0100
        /*0152*/ 	.byte	0x05
	.zero		1


	//   ....[10]....
        /*0154*/ 	.word	0x00000610
        /*0158*/ 	.word	0x000000ff
        /*015c*/ 	.word	0x00000080
        /*0160*/ 	.short	0x0100
        /*0162*/ 	.byte	0x05
	.zero		1


	//   ....[11]....
        /*0164*/ 	.word	0x00000620
        /*0168*/ 	.word	0x000000ff
        /*016c*/ 	.word	0x00000088
        /*0170*/ 	.short	0x0100
        /*0172*/ 	.byte	0x05
	.zero		1


	//   ....[12]....
        /*0174*/ 	.word	0x00000670
        /*0178*/ 	.word	0x000000ff
        /*017c*/ 	.word	0x00000060
        /*0180*/ 	.short	0x0100
        /*0182*/ 	.byte	0x0a
	.zero		1


	//   ....[13]....
        /*0184*/ 	.word	0x00000690
        /*0188*/ 	.word	0x000000ff
        /*018c*/ 	.word	0x00000068
        /*0190*/ 	.short	0x0100
        /*0192*/ 	.byte	0x0a
	.zero		1


	//   ....[14]....
        /*0194*/ 	.word	0x000006a0
        /*0198*/ 	.word	0x000000ff
        /*019c*/ 	.word	0x00000070
        /*01a0*/ 	.short	0x0100
        /*01a2*/ 	.byte	0x0a
	.zero		1


	//   ....[15]....
        /*01a4*/ 	.word	0x000006b0
        /*01a8*/ 	.word	0x000000ff
        /*01ac*/ 	.word	0x00000078
        /*01b0*/ 	.short	0x0100
        /*01b2*/ 	.byte	0x0a
	.zero		1


	//   ....[16]....
        /*01b4*/ 	.word	0x00001530
        /*01b8*/ 	.word	0x000000a9
        /*01bc*/ 	.word	0x00000000
        /*01c0*/ 	.short	0x010a
        /*01c2*/ 	.byte	0x2a
	.zero		1


	//   ....[17]....
        /*01c4*/ 	.word	0x00001970
        /*01c8*/ 	.word	0x00000003
        /*01cc*/ 	.word	0x00000000
        /*01d0*/ 	.short	0x010a
        /*01d2*/ 	.byte	0x3f
	.zero		1


	//   ....[18]....
        /*01d4*/ 	.word	0x000019b0
        /*01d8*/ 	.word	0x00000003
        /*01dc*/ 	.word	0x00000000
        /*01e0*/ 	.short	0x010a
        /*01e2*/ 	.byte	0x3f
	.zero		1


	//   ....[19]....
        /*01e4*/ 	.word	0x00001ac0
        /*01e8*/ 	.word	0x00000003
        /*01ec*/ 	.word	0x00000000
        /*01f0*/ 	.short	0x010a
        /*01f2*/ 	.byte	0x3f
	.zero		1


	//   ....[20]....
        /*01f4*/ 	.word	0x00002400
        /*01f8*/ 	.word	0x00000003
        /*01fc*/ 	.word	0x00000000
        /*0200*/ 	.short	0x010a
        /*0202*/ 	.byte	0x3f
	.zero		1


	//   ....[21]....
        /*0204*/ 	.word	0x00002720
        /*0208*/ 	.word	0x00000003
        /*020c*/ 	.word	0x00000000
        /*0210*/ 	.short	0x010a
        /*0212*/ 	.byte	0x3f
	.zero		1


	//   ....[22]....
        /*0214*/ 	.word	0x00002be0
        /*0218*/ 	.word	0x000000ff
        /*021c*/ 	.word	0x00000000
        /*0220*/ 	.short	0x0101
        /*0222*/ 	.byte	0x06
	.zero		1


	//   ....[23]....
        /*0224*/ 	.word	0x00002eb0
        /*0228*/ 	.word	0x00000003
        /*022c*/ 	.word	0x00000000
        /*0230*/ 	.short	0x010a
        /*0232*/ 	.byte	0x3f
	.zero		1


	//   ....[24]....
        /*0234*/ 	.word	0x00003650
        /*0238*/ 	.word	0x000000ff
        /*023c*/ 	.word	0x00000000
        /*0240*/ 	.short	0x0101
        /*0242*/ 	.byte	0x04
	.zero		1


	//   ....[25]....
        /*0244*/ 	.word	0x00003930
        /*0248*/ 	.word	0x00000000
        /*024c*/ 	.word	0x00000000
        /*0250*/ 	.short	0x0101
        /*0252*/ 	.byte	0x2c
	.zero		1


	//   ....[26]....
        /*0254*/ 	.word	0x000039f0
        /*0258*/ 	.word	0x000000ff
        /*025c*/ 	.word	0x00000000
        /*0260*/ 	.short	0x0101
        /*0262*/ 	.byte	0x06
	.zero		1


	//   ....[27]....
        /*0264*/ 	.word	0x00003ab0
        /*0268*/ 	.word	0x000000a9
        /*026c*/ 	.word	0x00000010
        /*0270*/ 	.short	0x010a
        /*0272*/ 	.byte	0x2a
	.zero		1


	//   ....[28]....
        /*0274*/ 	.word	0x00009f30
        /*0278*/ 	.word	0x00000004
        /*027c*/ 	.word	0x00000000
        /*0280*/ 	.short	0x0101
        /*0282*/ 	.byte	0x2c
	.zero		1


	//   ....[29]....
        /*0284*/ 	.word	0x0000aae0
        /*0288*/ 	.word	0x00000006
        /*028c*/ 	.word	0x00000028
        /*0290*/ 	.short	0x010a
        /*0292*/ 	.byte	0x3f
	.zero		1


	//   ....[30]....
        /*0294*/ 	.word	0x0000aec0
        /*0298*/ 	.word	0x00000003
        /*029c*/ 	.word	0x00000088
        /*02a0*/ 	.short	0x0101
        /*02a2*/ 	.byte	0x3f
	.zero		1


	//   ....[31]....
        /*02a4*/ 	.word	0x0000b5f0
        /*02a8*/ 	.word	0x00000005
        /*02ac*/ 	.word	0x00000000
        /*02b0*/ 	.short	0x010a
        /*02b2*/ 	.byte	0x3f
	.zero		1


	//   ....[32]....
        /*02b4*/ 	.word	0x0000b670
        /*02b8*/ 	.word	0x00000007
        /*02bc*/ 	.word	0x00000000
        /*02c0*/ 	.short	0x010a
        /*02c2*/ 	.byte	0x3f
	.zero		1


	//   ....[33]....
        /*02c4*/ 	.word	0x0000b700
        /*02c8*/ 	.word	0x00000008
        /*02cc*/ 	.word	0x00000000
        /*02d0*/ 	.short	0x010a
        /*02d2*/ 	.byte	0x3f
	.zero		1


	//   ....[34]....
        /*02d4*/ 	.word	0x0000b790
        /*02d8*/ 	.word	0x0000000b
        /*02dc*/ 	.word	0x00000000
        /*02e0*/ 	.short	0x010a
        /*02e2*/ 	.byte	0x3f
	.zero		1


	//   ....[35]....
        /*02e4*/ 	.word	0x0000b820
        /*02e8*/ 	.word	0x00000003
        /*02ec*/ 	.word	0x00000000
        /*02f0*/ 	.short	0x010a
        /*02f2*/ 	.byte	0x3f
	.zero		1


	//   ....[36]....
        /*02f4*/ 	.word	0x0000b890
        /*02f8*/ 	.word	0x00000003
        /*02fc*/ 	.word	0x00000000
        /*0300*/ 	.short	0x010a
        /*0302*/ 	.byte	0x3f
	.zero		1


	//   ....[37]....
        /*0304*/ 	.word	0x0000b950
        /*0308*/ 	.word	0x00000003
        /*030c*/ 	.word	0x00000000
        /*0310*/ 	.short	0x010a
        /*0312*/ 	.byte	0x3f
	.zero		1


	//   ....[38]....
        /*0314*/ 	.word	0x0000b9a0
        /*0318*/ 	.word	0x00000003
        /*031c*/ 	.word	0x00000000
        /*0320*/ 	.short	0x010a
        /*0322*/ 	.byte	0x3f
	.zero		1


	//   ....[39]....
        /*0324*/ 	.word	0x0000b9f0
        /*0328*/ 	.word	0x00000003
        /*032c*/ 	.word	0x00000000
        /*0330*/ 	.short	0x010a
        /*0332*/ 	.byte	0x3f
	.zero		1


	//   ....[40]....
        /*0334*/ 	.word	0x0000ba50
        /*0338*/ 	.word	0x00000003
        /*033c*/ 	.word	0x00000010
        /*0340*/ 	.short	0x010a
        /*0342*/ 	.byte	0x3f
	.zero		1


	//   ....[41]....
        /*0344*/ 	.word	0x0000bb20
        /*0348*/ 	.word	0x00000006
        /*034c*/ 	.word	0x00000028
        /*0350*/ 	.short	0x010a
        /*0352*/ 	.byte	0x3f
	.zero		1


	//   ....[42]....
        /*0354*/ 	.word	0x0000bbf0
        /*0358*/ 	.word	0x00000005
        /*035c*/ 	.word	0x00000000
        /*0360*/ 	.short	0x010a
        /*0362*/ 	.byte	0x3f
	.zero		1


	//   ....[43]....
        /*0364*/ 	.word	0x0000bc40
        /*0368*/ 	.word	0x00000007
        /*036c*/ 	.word	0x00000000
        /*0370*/ 	.short	0x010a
        /*0372*/ 	.byte	0x3f
	.zero		1


	//   ....[44]....
        /*0374*/ 	.word	0x0000bc90
        /*0378*/ 	.word	0x00000008
        /*037c*/ 	.word	0x00000000
        /*0380*/ 	.short	0x010a
        /*0382*/ 	.byte	0x3f
	.zero		1


	//   ....[45]....
        /*0384*/ 	.word	0x0000bce0
        /*0388*/ 	.word	0x0000000b
        /*038c*/ 	.word	0x00000000
        /*0390*/ 	.short	0x010a
        /*0392*/ 	.byte	0x3f
	.zero		1


	//----- nvinfo : EIATTR_NUM_MBARRIERS
	.align		4
.L_36:
        /*0394*/ 	.byte	0x03, 0x38
        /*0396*/ 	.short	0x0010


	//----- nvinfo : EIATTR_EXIT_INSTR_OFFSETS
	.align		4
        /*0398*/ 	.byte	0x04, 0x1c
        /*039a*/ 	.short	(.L_38 - .L_37)


	//   ....[0]....
.L_37:
        /*039c*/ 	.word	0x000011d0


	//   ....[1]....
        /*03a0*/ 	.word	0x00001230


	//   ....[2]....
        /*03a4*/ 	.word	0x0000a580


	//   ....[3]....
        /*03a8*/ 	.word	0x0000a5b0


	//   ....[4]....
        /*03ac*/ 	.word	0x0000b870


	//----- nvinfo : EIATTR_MAX_THREADS
	.align		4
.L_38:
        /*03b0*/ 	.byte	0x04, 0x05
        /*03b2*/ 	.short	(.L_40 - .L_39)
.L_39:
        /*03b4*/ 	.word	0x00000180
        /*03b8*/ 	.word	0x00000001
        /*03bc*/ 	.word	0x00000001


	//----- nvinfo : EIATTR_CRS_STACK_SIZE
	.align		4
.L_40:
        /*03c0*/ 	.byte	0x04, 0x1e
        /*03c2*/ 	.short	(.L_42 - .L_41)
.L_41:
        /*03c4*/ 	.word	0x00000000


	//----- nvinfo : EIATTR_CBANK_PARAM_SIZE
	.align		4
.L_42:
        /*03c8*/ 	.byte	0x03, 0x19
        /*03ca*/ 	.short	0x0470


	//----- nvinfo : EIATTR_PARAM_CBANK
	.align		4
        /*03cc*/ 	.byte	0x04, 0x0a
        /*03ce*/ 	.short	(.L_44 - .L_43)
	.align		4
.L_43:
        /*03d0*/ 	.word	index@(.nv.constant0._ZN7cutlass13device_kernelINS_4gemm6kernel13GemmUniversalIN4cute5tupleIJiiiiEEENS1_10collective13CollectiveMmaINS1_39MainloopSm90TmaGmmaRmemAWarpSpecializedILi5ENS5_IJNS4_1CILi1EEESB_SB_EEENS1_32KernelTmaWarpSpecializedPingpongEEENS5_IJNSA_ILi64EEENSA_ILi256EEENSA_ILi128EEEEEEaNS5_IJSB_llEEEaNS5_IJlSB_lEEENS4_8TiledMMAINS4_8MMA_AtomIJNS4_4SM904GMMA27MMA_64x256x32_S32S8S8_RS_TNEEEENS4_6LayoutISC_NS5_IJNSA_ILi0EEESS_SS_EEEEENS5_IJNS4_10UnderscoreESV_SV_EEEEENS4_13SM90_TMA_LOADENS4_14ComposedLayoutINS4_7SwizzleILi2ELi4ELi3EEENS4_18smem_ptr_flag_bitsILi8EEENSR_INS5_IJSF_NSA_ILi8EEEEEENS5_IJSB_SF_EEEEEEENS4_9Copy_AtomIJNS4_39AutoVectorizingCopyWithAssumedAlignmentILi128EEEaEEENS4_8identityESY_NSZ_INS10_ILi3ELi4ELi3EEES13_NSR_INS5_IJS14_SH_EEENS5_IJSH_SB_EEEEEEEvS1D_EENS_8epilogue10collective6detail29Sm90TmaWarpSpecializedAdapterINS1L_15DefaultEpilogueIaSK_SK_NS1K_6thread17LinearCombinationIaLi1EiiLNS1P_9ScaleType4KindE0ELNS_15FloatRoundStyleE2EaEENS1_15EpilogueDefaultEEEEEvvEEEEvNT_6ParamsE)
        /*03d4*/ 	.short	0x0210
        /*03d6*/ 	.short	0x0470


	//----- nvinfo : EIATTR_SW_WAR
	.align		4
.L_44:
        /*03d8*/ 	.byte	0x04, 0x36
        /*03da*/ 	.short	(.L_46 - .L_45)
.L_45:
        /*03dc*/ 	.word	0x00000008
.L_46:


//--------------------- .nv.callgraph             --------------------------
	.section	.nv.callgraph,"",@"SHT_CUDA_CALLGRAPH"
	.align	4
	.sectionentsize	8
	.align		4
        /*0000*/ 	.word	0x00000000
	.align		4
        /*0004*/ 	.word	0xffffffff
	.align		4
        /*0008*/ 	.word	index@(_ZN7cutlass13device_kernelINS_4gemm6kernel13GemmUniversalIN4cute5tupleIJiiiiEEENS1_10collective13CollectiveMmaINS1_39MainloopSm90TmaGmmaRmemAWarpSpecializedILi5ENS5_IJNS4_1CILi1EEESB_SB_EEENS1_32KernelTmaWarpSpecializedPingpongEEENS5_IJNSA_ILi64EEENSA_ILi256EEENSA_ILi128EEEEEEaNS5_IJSB_llEEEaNS5_IJlSB_lEEENS4_8TiledMMAINS4_8MMA_AtomIJNS4_4SM904GMMA27MMA_64x256x32_S32S8S8_RS_TNEEEENS4_6LayoutISC_NS5_IJNSA_ILi0EEESS_SS_EEEEENS5_IJNS4_10UnderscoreESV_SV_EEEEENS4_13SM90_TMA_LOADENS4_14ComposedLayoutINS4_7SwizzleILi2ELi4ELi3EEENS4_18smem_ptr_flag_bitsILi8EEENSR_INS5_IJSF_NSA_ILi8EEEEEENS5_IJSB_SF_EEEEEEENS4_9Copy_AtomIJNS4_39AutoVectorizingCopyWithAssumedAlignmentILi128EEEaEEENS4_8identityESY_NSZ_INS10_ILi3ELi4ELi3EEES13_NSR_INS5_IJS14_SH_EEENS5_IJSH_SB_EEEEEEEvS1D_EENS_8epilogue10collective6detail29Sm90TmaWarpSpecializedAdapterINS1L_15DefaultEpilogueIaSK_SK_NS1K_6thread17LinearCombinationIaLi1EiiLNS1P_9ScaleType4KindE0ELNS_15FloatRoundStyleE2EaEENS1_15EpilogueDefaultEEEEEvvEEEEvNT_6ParamsE)
	.align		4
        /*000c*/ 	.word	index@(__assertfail)
	.align		4
        /*0010*/ 	.word	0x00000000
	.align		4
        /*0014*/ 	.word	0xfffffffe
	.align		4
        /*0018*/ 	.word	0x00000000
	.align		4
        /*001c*/ 	.word	0xfffffffd
	.align		4
        /*0020*/ 	.word	0x00000000
	.align		4
        /*0024*/ 	.word	0xfffffffc


//--------------------- .nv.constant4             --------------------------
	.section	.nv.constant4,"a",@progbits
	.align	8
	.align		8
.nv.constant4:
        /*0000*/ 	.dword	__assertfail
	.align		8
        /*0008*/ 	.dword	__unnamed_1
	.align		8
        /*0010*/ 	.dword	__unnamed_2
	.align		8
        /*0018*/ 	.dword	_ZN40_INTERNAL_6800b5c8_4_k_cu_1bb360de_287954cuda3std3__45__cpo5beginE
	.align		8
        /*0020*/ 	.dword	_ZN40_INTERNAL_6800b5c8_4_k_cu_1bb360de_287954cuda3std3__45__cpo3endE
	.align		8
        /*0028*/ 	.dword	_ZN40_INTERNAL_6800b5c8_4_k_cu_1bb360de_287954cuda3std3__45__cpo6cbeginE
	.align		8
        /*0030*/ 	.dword	_ZN40_INTERNAL_6800b5c8_4_k_cu_1bb360de_287954cuda3std3__45__cpo4cendE
	.align		8
        /*0038*/ 	.dword	_ZN40_INTERNAL_6800b5c8_4_k_cu_1bb360de_287954cuda3std3__442_GLOBAL__N__6800b5c8_4_k_cu_1bb360de_287956ignoreE
	.align		8
        /*0040*/ 	.dword	_ZN40_INTERNAL_6800b5c8_4_k_cu_1bb360de_287954cuda3std3__419piecewise_constructE
	.align		8
        /*0048*/ 	.dword	_ZN40_INTERNAL_6800b5c8_4_k_cu_1bb360de_287954cuda3std3__48in_placeE
	.align		8
        /*0050*/ 	.dword	_ZN40_INTERNAL_6800b5c8_4_k_cu_1bb360de_287954cuda3std6ranges3__45__cpo4swapE
	.align		8
        /*0058*/ 	.dword	_ZN40_INTERNAL_6800b5c8_4_k_cu_1bb360de_287954cuda3std6ranges3__45__cpo9iter_moveE
	.align		8
        /*0060*/ 	.dword	_ZN40_INTERNAL_6800b5c8_4_k_cu_1bb360de_287954cute7productE
	.align		8
        /*0068*/ 	.dword	_ZN40_INTERNAL_6800b5c8_4_k_cu_1bb360de_287954cute1_E
	.align		8
        /*0070*/ 	.dword	$str$24
	.align		8
        /*0078*/ 	.dword	$str$25


//--------------------- .text._ZN7cutlass13device_kernelINS_4gemm6kernel13GemmUniversalIN4cute5tupleIJiiiiEEENS1_10collective13CollectiveMmaINS1_39MainloopSm90TmaGmmaRmemAWarpSpecializedILi5ENS5_IJNS4_1CILi1EEESB_SB_EEENS1_32KernelTmaWarpSpecializedPingpongEEENS5_IJNSA_ILi64EEENSA_ILi256EEENSA_ILi128EEEEEEaNS5_IJSB_llEEEaNS5_IJlSB_lEEENS4_8TiledMMAINS4_8MMA_AtomIJNS4_4SM904GMMA27MMA_64x256x32_S32S8S8_RS_TNEEEENS4_6LayoutISC_NS5_IJNSA_ILi0EEESS_SS_EEEEENS5_IJNS4_10UnderscoreESV_SV_EEEEENS4_13SM90_TMA_LOADENS4_14ComposedLayoutINS4_7SwizzleILi2ELi4ELi3EEENS4_18smem_ptr_flag_bitsILi8EEENSR_INS5_IJSF_NSA_ILi8EEEEEENS5_IJSB_SF_EEEEEEENS4_9Copy_AtomIJNS4_39AutoVectorizingCopyWithAssumedAlignmentILi128EEEaEEENS4_8identityESY_NSZ_INS10_ILi3ELi4ELi3EEES13_NSR_INS5_IJS14_SH_EEENS5_IJSH_SB_EEEEEEEvS1D_EENS_8epilogue10collective6detail29Sm90TmaWarpSpecializedAdapterINS1L_15DefaultEpilogueIaSK_SK_NS1K_6thread17LinearCombinationIaLi1EiiLNS1P_9ScaleType4KindE0ELNS_15FloatRoundStyleE2EaEENS1_15EpilogueDefaultEEEEEvvEEEEvNT_6ParamsE --------------------------
	.section	.text._ZN7cutlass13device_kernelINS_4gemm6kernel13GemmUniversalIN4cute5tupleIJiiiiEEENS1_10collective13CollectiveMmaINS1_39MainloopSm90TmaGmmaRmemAWarpSpecializedILi5ENS5_IJNS4_1CILi1EEESB_SB_EEENS1_32KernelTmaWarpSpecializedPingpongEEENS5_IJNSA_ILi64EEENSA_ILi256EEENSA_ILi128EEEEEEaNS5_IJSB_llEEEaNS5_IJlSB_lEEENS4_8TiledMMAINS4_8MMA_AtomIJNS4_4SM904GMMA27MMA_64x256x32_S32S8S8_RS_TNEEEENS4_6LayoutISC_NS5_IJNSA_ILi0EEESS_SS_EEEEENS5_IJNS4_10UnderscoreESV_SV_EEEEENS4_13SM90_TMA_LOADENS4_14ComposedLayoutINS4_7SwizzleILi2ELi4ELi3EEENS4_18smem_ptr_flag_bitsILi8EEENSR_INS5_IJSF_NSA_ILi8EEEEEENS5_IJSB_SF_EEEEEEENS4_9Copy_AtomIJNS4_39AutoVectorizingCopyWithAssumedAlignmentILi128EEEaEEENS4_8identityESY_NSZ_INS10_ILi3ELi4ELi3EEES13_NSR_INS5_IJS14_SH_EEENS5_IJSH_SB_EEEEEEEvS1D_EENS_8epilogue10collective6detail29Sm90TmaWarpSpecializedAdapterINS1L_15DefaultEpilogueIaSK_SK_NS1K_6thread17LinearCombinationIaLi1EiiLNS1P_9ScaleType4KindE0ELNS_15FloatRoundStyleE2EaEENS1_15EpilogueDefaultEEEEEvvEEEEvNT_6ParamsE,"ax",@progbits
	.align	128
.text._ZN7cutlass13device_kernelINS_4gemm6kernel13GemmUniversalIN4cute5tupleIJiiiiEEENS1_10collective13CollectiveMmaINS1_39MainloopSm90TmaGmmaRmemAWarpSpecializedILi5ENS5_IJNS4_1CILi1EEESB_SB_EEENS1_32KernelTmaWarpSpecializedPingpongEEENS5_IJNSA_ILi64EEENSA_ILi256EEENSA_ILi128EEEEEEaNS5_IJSB_llEEEaNS5_IJlSB_lEEENS4_8TiledMMAINS4_8MMA_AtomIJNS4_4SM904GMMA27MMA_64x256x32_S32S8S8_RS_TNEEEENS4_6LayoutISC_NS5_IJNSA_ILi0EEESS_SS_EEEEENS5_IJNS4_10UnderscoreESV_SV_EEEEENS4_13SM90_TMA_LOADENS4_14ComposedLayoutINS4_7SwizzleILi2ELi4ELi3EEENS4_18smem_ptr_flag_bitsILi8EEENSR_INS5_IJSF_NSA_ILi8EEEEEENS5_IJSB_SF_EEEEEEENS4_9Copy_AtomIJNS4_39AutoVectorizingCopyWithAssumedAlignmentILi128EEEaEEENS4_8identityESY_NSZ_INS10_ILi3ELi4ELi3EEES13_NSR_INS5_IJS14_SH_EEENS5_IJSH_SB_EEEEEEEvS1D_EENS_8epilogue10collective6detail29Sm90TmaWarpSpecializedAdapterINS1L_15DefaultEpilogueIaSK_SK_NS1K_6thread17LinearCombinationIaLi1EiiLNS1P_9ScaleType4KindE0ELNS_15FloatRoundStyleE2EaEENS1_15EpilogueDefaultEEEEEvvEEEEvNT_6ParamsE:
        .type           _ZN7cutlass13device_kernelINS_4gemm6kernel13GemmUniversalIN4cute5tupleIJiiiiEEENS1_10collective13CollectiveMmaINS1_39MainloopSm90TmaGmmaRmemAWarpSpecializedILi5ENS5_IJNS4_1CILi1EEESB_SB_EEENS1_32KernelTmaWarpSpecializedPingpongEEENS5_IJNSA_ILi64EEENSA_ILi256EEENSA_ILi128EEEEEEaNS5_IJSB_llEEEaNS5_IJlSB_lEEENS4_8TiledMMAINS4_8MMA_AtomIJNS4_4SM904GMMA27MMA_64x256x32_S32S8S8_RS_TNEEEENS4_6LayoutISC_NS5_IJNSA_ILi0EEESS_SS_EEEEENS5_IJNS4_10UnderscoreESV_SV_EEEEENS4_13SM90_TMA_LOADENS4_14ComposedLayoutINS4_7SwizzleILi2ELi4ELi3EEENS4_18smem_ptr_flag_bitsILi8EEENSR_INS5_IJSF_NSA_ILi8EEEEEENS5_IJSB_SF_EEEEEEENS4_9Copy_AtomIJNS4_39AutoVectorizingCopyWithAssumedAlignmentILi128EEEaEEENS4_8identityESY_NSZ_INS10_ILi3ELi4ELi3EEES13_NSR_INS5_IJS14_SH_EEENS5_IJSH_SB_EEEEEEEvS1D_EENS_8epilogue10collective6detail29Sm90TmaWarpSpecializedAdapterINS1L_15DefaultEpilogueIaSK_SK_NS1K_6thread17LinearCombinationIaLi1EiiLNS1P_9ScaleType4KindE0ELNS_15FloatRoundStyleE2EaEENS1_15EpilogueDefaultEEEEEvvEEEEvNT_6ParamsE,@function
        .size           _ZN7cutlass13device_kernelINS_4gemm6kernel13GemmUniversalIN4cute5tupleIJiiiiEEENS1_10collective13CollectiveMmaINS1_39MainloopSm90TmaGmmaRmemAWarpSpecializedILi5ENS5_IJNS4_1CILi1EEESB_SB_EEENS1_32KernelTmaWarpSpecializedPingpongEEENS5_IJNSA_ILi64EEENSA_ILi256EEENSA_ILi128EEEEEEaNS5_IJSB_llEEEaNS5_IJlSB_lEEENS4_8TiledMMAINS4_8MMA_AtomIJNS4_4SM904GMMA27MMA_64x256x32_S32S8S8_RS_TNEEEENS4_6LayoutISC_NS5_IJNSA_ILi0EEESS_SS_EEEEENS5_IJNS4_10UnderscoreESV_SV_EEEEENS4_13SM90_TMA_LOADENS4_14ComposedLayoutINS4_7SwizzleILi2ELi4ELi3EEENS4_18smem_ptr_flag_bitsILi8EEENSR_INS5_IJSF_NSA_ILi8EEEEEENS5_IJSB_SF_EEEEEEENS4_9Copy_AtomIJNS4_39AutoVectorizingCopyWithAssumedAlignmentILi128EEEaEEENS4_8identityESY_NSZ_INS10_ILi3ELi4ELi3EEES13_NSR_INS5_IJS14_SH_EEENS5_IJSH_SB_EEEEEEEvS1D_EENS_8epilogue10collective6detail29Sm90TmaWarpSpecializedAdapterINS1L_15DefaultEpilogueIaSK_SK_NS1K_6thread17LinearCombinationIaLi1EiiLNS1P_9ScaleType4KindE0ELNS_15FloatRoundStyleE2EaEENS1_15EpilogueDefaultEEEEEvvEEEEvNT_6ParamsE,(.L_x_346 - _ZN7cutlass13device_kernelINS_4gemm6kernel13GemmUniversalIN4cute5tupleIJiiiiEEENS1_10collective13CollectiveMmaINS1_39MainloopSm90TmaGmmaRmemAWarpSpecializedILi5ENS5_IJNS4_1CILi1EEESB_SB_EEENS1_32KernelTmaWarpSpecializedPingpongEEENS5_IJNSA_ILi64EEENSA_ILi256EEENSA_ILi128EEEEEEaNS5_IJSB_llEEEaNS5_IJlSB_lEEENS4_8TiledMMAINS4_8MMA_AtomIJNS4_4SM904GMMA27MMA_64x256x32_S32S8S8_RS_TNEEEENS4_6LayoutISC_NS5_IJNSA_ILi0EEESS_SS_EEEEENS5_IJNS4_10UnderscoreESV_SV_EEEEENS4_13SM90_TMA_LOADENS4_14ComposedLayoutINS4_7SwizzleILi2ELi4ELi3EEENS4_18smem_ptr_flag_bitsILi8EEENSR_INS5_IJSF_NSA_ILi8EEEEEENS5_IJSB_SF_EEEEEEENS4_9Copy_AtomIJNS4_39AutoVectorizingCopyWithAssumedAlignmentILi128EEEaEEENS4_8identityESY_NSZ_INS10_ILi3ELi4ELi3EEES13_NSR_INS5_IJS14_SH_EEENS5_IJSH_SB_EEEEEEEvS1D_EENS_8epilogue10collective6detail29Sm90TmaWarpSpecializedAdapterINS1L_15DefaultEpilogueIaSK_SK_NS1K_6thread17LinearCombinationIaLi1EiiLNS1P_9ScaleType4KindE0ELNS_15FloatRoundStyleE2EaEENS1_15EpilogueDefaultEEEEEvvEEEEvNT_6ParamsE)
        .other          _ZN7cutlass13device_kernelINS_4gemm6kernel13GemmUniversalIN4cute5tupleIJiiiiEEENS1_10collective13CollectiveMmaINS1_39MainloopSm90TmaGmmaRmemAWarpSpecializedILi5ENS5_IJNS4_1CILi1EEESB_SB_EEENS1_32KernelTmaWarpSpecializedPingpongEEENS5_IJNSA_ILi64EEENSA_ILi256EEENSA_ILi128EEEEEEaNS5_IJSB_llEEEaNS5_IJlSB_lEEENS4_8TiledMMAINS4_8MMA_AtomIJNS4_4SM904GMMA27MMA_64x256x32_S32S8S8_RS_TNEEEENS4_6LayoutISC_NS5_IJNSA_ILi0EEESS_SS_EEEEENS5_IJNS4_10UnderscoreESV_SV_EEEEENS4_13SM90_TMA_LOADENS4_14ComposedLayoutINS4_7SwizzleILi2ELi4ELi3EEENS4_18smem_ptr_flag_bitsILi8EEENSR_INS5_IJSF_NSA_ILi8EEEEEENS5_IJSB_SF_EEEEEEENS4_9Copy_AtomIJNS4_39AutoVectorizingCopyWithAssumedAlignmentILi128EEEaEEENS4_8identityESY_NSZ_INS10_ILi3ELi4ELi3EEES13_NSR_INS5_IJS14_SH_EEENS5_IJSH_SB_EEEEEEEvS1D_EENS_8epilogue10collective6detail29Sm90TmaWarpSpecializedAdapterINS1L_15DefaultEpilogueIaSK_SK_NS1K_6thread17LinearCombinationIaLi1EiiLNS1P_9ScaleType4KindE0ELNS_15FloatRoundStyleE2EaEENS1_15EpilogueDefaultEEEEEvvEEEEvNT_6ParamsE,@"STO_CUDA_ENTRY STV_DEFAULT"
_ZN7cutlass13device_kernelINS_4gemm6kernel13GemmUniversalIN4cute5tupleIJiiiiEEENS1_10collective13CollectiveMmaINS1_39MainloopSm90TmaGmmaRmemAWarpSpecializedILi5ENS5_IJNS4_1CILi1EEESB_SB_EEENS1_32KernelTmaWarpSpecializedPingpongEEENS5_IJNSA_ILi64EEENSA_ILi256EEENSA_ILi128EEEEEEaNS5_IJSB_llEEEaNS5_IJlSB_lEEENS4_8TiledMMAINS4_8MMA_AtomIJNS4_4SM904GMMA27MMA_64x256x32_S32S8S8_RS_TNEEEENS4_6LayoutISC_NS5_IJNSA_ILi0EEESS_SS_EEEEENS5_IJNS4_10UnderscoreESV_SV_EEEEENS4_13SM90_TMA_LOADENS4_14ComposedLayoutINS4_7SwizzleILi2ELi4ELi3EEENS4_18smem_ptr_flag_bitsILi8EEENSR_INS5_IJSF_NSA_ILi8EEEEEENS5_IJSB_SF_EEEEEEENS4_9Copy_AtomIJNS4_39AutoVectorizingCopyWithAssumedAlignmentILi128EEEaEEENS4_8identityESY_NSZ_INS10_ILi3ELi4ELi3EEES13_NSR_INS5_IJS14_SH_EEENS5_IJSH_SB_EEEEEEEvS1D_EENS_8epilogue10collective6detail29Sm90TmaWarpSpecializedAdapterINS1L_15DefaultEpilogueIaSK_SK_NS1K_6thread17LinearCombinationIaLi1EiiLNS1P_9ScaleType4KindE0ELNS_15FloatRoundStyleE2EaEENS1_15EpilogueDefaultEEEEEvvEEEEvNT_6ParamsE:
[----:B------:R-:W0:Y:S01]  /*0000*/  LDC R1, c[0x0][0x28] ;  /* 0x00000a00ff017b82 */ /* 0x000e220000000800 */
[----:B------:R-:W1:Y:S01]  /*0010*/  S2R R0, SR_TID.X ;  /* 0x0000000000007919 */ /* 0x000e620000002100 */
[----:B------:R-:W-:Y:S01]  /*0020*/  ELECT P0, URZ, PT ;  /* 0x00000000003f782f */ /* 0x000fe20003800000 */
[----:B------:R-:W-:Y:S01]  /*0030*/  BSSY B0, `(.L_x_0) ;  /* 0x0000014000007945 */ /* 0x000fe20003800000 */
[----:B-1----:R-:W-:-:S05]  /*0040*/  SHF.R.U32.HI R2, RZ, 0x5, R0 ;  /* 0x00000005ff027819 */ /* 0x002fca0000011600 */
[----:B------:R-:W1:Y:S02]  /*0050*/  SHFL.IDX PT, R3, R2, RZ, 0x1f ;  /* 0x00001fff02037589 */ /* 0x000e6400000e0000 */
[----:B-1----:R-:W-:Y:S02]  /*0060*/  R2UR UR4, R3 ;  /* 0x00000000030472ca */ /* 0x002fe400000e0000 */
[----:B------:R-:W-:-:S05]  /*0070*/  SHF.R.U32.HI R3, RZ, 0x7, R0 ;  /* 0x00000007ff037819 */ /* 0x000fca0000011600 */
[----:B------:R1:W2:Y:S06]  /*0080*/  SHFL.IDX PT, R4, R3, RZ, 0x1f ;  /* 0x00001fff03047589 */ /* 0x0002ac00000e0000 */
[----:B------:R-:W-:Y:S02]  /*0090*/  USHF.R.S32.HI UR5, URZ, 0x1f, UR4 ;  /* 0x0000001f3f057899 */ /* 0x000fe40008011404 */
[----:B------:R-:W-:Y:S02]  /*00a0*/  ISETP.NE.OR P0, PT, RZ, UR4, !P0 ;  /* 0x00000004ff007c0c */ /* 0x000fe4000c705670 */
[----:B------:R-:W-:-:S04]  /*00b0*/  ULEA.HI UR5, UR5, UR4, URZ, 0x2 ;  /* 0x0000000405057291 */ /* 0x000fc8000f8f103f */
[----:B------:R-:W-:-:S04]  /*00c0*/  ULOP3.LUT UR5, UR5, 0xfffffffc, URZ, 0xc0, !UPT ;  /* 0xfffffffc05057892 */ /* 0x000fc8000f8ec03f */
[----:B------:R-:W-:-:S03]  /*00d0*/  UIADD3 UR4, UR4, -UR5, URZ ;  /* 0x8000000504047290 */ /* 0x000fc6000fffe03f */
[----:B01----:R-:W-:Y:S09]  /*00e0*/  @P0 BRA `(.L_x_1) ;  /* 0x0000000000200947 */ /* 0x003ff20003800000 */
[----:B------:R-:W-:Y:S02]  /*00f0*/  ULDC.64 UR6, c[0x0][0x198] ;  /* 0x0000660000067ab9 */ /* 0x000fe40000000a00 */
[----:B------:R-:W-:Y:S02]  /*0100*/  UIADD3 UR8, UP0, UR6, 0xf0, URZ ;  /* 0x000000f006087890 */ /* 0x000fe4000ff1e03f */
[----:B------:R-:W-:Y:S02]  /*0110*/  UIADD3 UR6, UP1, UR6, 0x1f0, URZ ;  /* 0x000001f006067890 */ /* 0x000fe4000ff3e03f */
[----:B------:R-:W-:Y:S02]  /*0120*/  UIADD3.X UR9, URZ, UR7, URZ, UP0, !UPT ;  /* 0x000000073f097290 */ /* 0x000fe400087fe43f */
[----:B------:R-:W-:-:S07]  /*0130*/  UIADD3.X UR7, URZ, UR7, URZ, UP1, !UPT ;  /* 0x000000073f077290 */ /* 0x000fce0008ffe43f */
[----:B------:R0:W-:Y:S02]  /*0140*/  UTMACCTL.PF [UR8] ;  /* 0x00000000080079b9 */ /* 0x0001e40008040000 */
[----:B------:R0:W-:Y:S02]  /*0150*/  UTMACCTL.PF [UR6] ;  /* 0x00000000060079b9 */ /* 0x0001e40008040000 */
[----:B0-----:R-:W-:Y:S01]  /*0160*/  NOP ;  /* 0x0000000000007918 */ /* 0x001fe20000000000 */
.L_x_1:
[----:B------:R-:W-:Y:S05]  /*0170*/  BSYNC B0 ;  /* 0x0000000000007941 */ /* 0x000fea0003800000 */
.L_x_0:
[----:B------:R-:W0:Y:S01]  /*0180*/  SHFL.IDX PT, R5, R2, RZ, 0x1f ;  /* 0x00001fff02057589 */ /* 0x000e2200000e0000 */
[----:B--2---:R-:W-:Y:S01]  /*0190*/  R2UR UR13, R4 ;  /* 0x00000000040d72ca */ /* 0x004fe200000e0000 */
[----:B------:R-:W-:-:S04]  /*01a0*/  UISETP.NE.AND UP0, UPT, UR4, 0x3, UPT ;  /* 0x000000030400788c */ /* 0x000fc8000bf05270 */
[----:B------:R-:W-:-:S08]  /*01b0*/  UISETP.EQ.OR UP0, UPT, UR4, URZ, !UP0 ;  /* 0x0000003f0400728c */ /* 0x000fd0000c702670 */
[----:B------:R-:W-:Y:S02]  /*01c0*/  UIADD3 UR12, UR13, -0x1, URZ ;  /* 0xffffffff0d0c7890 */ /* 0x000fe4000fffe03f */
[----:B------:R-:W-:Y:S02]  /*01d0*/  UISETP.EQ.AND UP0, UPT, UR13, URZ, UP0 ;  /* 0x0000003f0d00728c */ /* 0x000fe40008702270 */
[----:B------:R-:W-:Y:S02]  /*01e0*/  UISETP.GE.U32.AND UP1, UPT, UR12, 0x2, UPT ;  /* 0x000000020c00788c */ /* 0x000fe4000bf26070 */
[----:B------:R-:W-:Y:S01]  /*01f0*/  USEL UR37, URZ, 0x1, !UP0 ;  /* 0x000000013f257887 */ /* 0x000fe2000c000000 */
[----:B0-----:R-:W-:-:S03]  /*0200*/  ISETP.NE.AND P0, PT, R5, RZ, PT ;  /* 0x000000ff0500720c */ /* 0x001fc60003f05270 */
[----:B------:R-:W-:-:S10]  /*0210*/  USEL UR37, UR37, 0x2, UP1 ;  /* 0x0000000225257887 */ /* 0x000fd40008800000 */
[----:B------:R-:W-:Y:S05]  /*0220*/  @P0 BRA `(.L_x_2) ;  /* 0x0000000000600947 */ /* 0x000fea0003800000 */
[----:B------:R-:W0:Y:S01]  /*0230*/  S2UR UR6, SR_CgaCtaId ;  /* 0x00000000000679c3 */ /* 0x000e220000008800 */
[----:B------:R-:W-:Y:S01]  /*0240*/  UMOV UR5, 0x400 ;  /* 0x0000040000057882 */ /* 0x000fe20000000000 */
[----:B------:R-:W-:Y:S01]  /*0250*/  UMOV UR7, 0x1 ;  /* 0x0000000100077882 */ /* 0x000fe20000000000 */
[----:B------:R-:W-:Y:S01]  /*0260*/  UMOV UR8, 0x80 ;  /* 0x0000008000087882 */ /* 0x000fe20000000000 */
[----:B------:R-:W-:Y:S01]  /*0270*/  ELECT P0, URZ, PT ;  /* 0x00000000003f782f */ /* 0x000fe20003800000 */
[----:B------:R-:W-:-:S04]  /*0280*/  UIADD3 UR8, -UR8, 0x100000, URZ ;  /* 0x0010000008087890 */ /* 0x000fc8000fffe13f */
[----:B------:R-:W-:Y:S02]  /*0290*/  USHF.L.U32 UR9, UR8, 0xb, URZ ;  /* 0x0000000b08097899 */ /* 0x000fe4000800063f */
[----:B------:R-:W-:Y:S02]  /*02a0*/  USHF.L.U32 UR8, UR8, 0x1, URZ ;  /* 0x0000000108087899 */ /* 0x000fe4000800063f */
[----:B0-----:R-:W-:Y:S02]  /*02b0*/  ULEA UR5, UR6, UR5, 0x18 ;  /* 0x0000000506057291 */ /* 0x001fe4000f8ec03f */
[----:B------:R-:W-:-:S04]  /*02c0*/  UIADD3 UR6, -UR7, 0x100000, URZ ;  /* 0x0010000007067890 */ /* 0x000fc8000fffe13f */
[----:B------:R-:W-:Y:S02]  /*02d0*/  USHF.L.U32 UR7, UR6, 0xb, URZ ;  /* 0x0000000b06077899 */ /* 0x000fe4000800063f */
[----:B------:R-:W-:Y:S01]  /*02e0*/  USHF.L.U32 UR6, UR6, 0x1, URZ ;  /* 0x0000000106067899 */ /* 0x000fe2000800063f */
[----:B------:R-:W0:Y:S11]  /*02f0*/  FENCE.VIEW.ASYNC.S ;  /* 0x00000000000073c6 */ /* 0x000e360000000000 */
[----:B0-----:R0:W1:Y:S01]  /*0300*/  SYNCS.EXCH.64 URZ, [UR5], UR6 ;  /* 0x00000006053f75b2 */ /* 0x0010620008000100 */
[----:B------:R0:W2:Y:S01]  /*0310*/  SYNCS.EXCH.64 URZ, [UR5+0x28], UR8 ;  /* 0x00002808053f75b2 */ /* 0x0000a20008000100 */
[----:B------:R0:W3:Y:S01]  /*0320*/  SYNCS.EXCH.64 URZ, [UR5+0x8], UR6 ;  /* 0x00000806053f75b2 */ /* 0x0000e20008000100 */
[----:B------:R0:W4:Y:S01]  /*0330*/  SYNCS.EXCH.64 URZ, [UR5+0x30], UR8 ;  /* 0x00003008053f75b2 */ /* 0x0001220008000100 */
[----:B------:R0:W0:Y:S01]  /*0340*/  SYNCS.EXCH.64 URZ, [UR5+0x10], UR6 ;  /* 0x00001006053f75b2 */ /* 0x0000220008000100 */
[----:B------:R0:W0:Y:S01]  /*0350*/  SYNCS.EXCH.64 URZ, [UR5+0x38], UR8 ;  /* 0x00003808053f75b2 */ /* 0x0000220008000100 */
[----:B------:R0:W0:Y:S01]  /*0360*/  SYNCS.EXCH.64 URZ, [UR5+0x18], UR6 ;  /* 0x00001806053f75b2 */ /* 0x0000220008000100 */
[----:B------:R0:W0:Y:S01]  /*0370*/  SYNCS.EXCH.64 URZ, [UR5+0x40], UR8 ;  /* 0x00004008053f75b2 */ /* 0x0000220008000100 */
[----:B------:R0:W0:Y:S01]  /*0380*/  SYNCS.EXCH.64 URZ, [UR5+0x20], UR6 ;  /* 0x00002006053f75b2 */ /* 0x0000220008000100 */
[----:B------:R0:W0:Y:S01]  /*0390*/  SYNCS.EXCH.64 URZ, [UR5+0x48], UR8 ;  /* 0x00004808053f75b2 */ /* 0x0000220008000100 */
[----:B------:R-:W-:Y:S01]  /*03a0*/  NOP ;  /* 0x0000000000007918 */ /* 0x000fe20000000000 */
.L_x_2:
[----:B------:R-:W5:Y:S01]  /*03b0*/  SHFL.IDX PT, R5, R2, RZ, 0x1f ;  /* 0x00001fff02057589 */ /* 0x000f6200000e0000 */
[----:B------:R-:W-:Y:S01]  /*03c0*/  ELECT P0, URZ, PT ;  /* 0x00000000003f782f */ /* 0x000fe20003800000 */
[----:B------:R-:W-:Y:S01]  /*03d0*/  NOP ;  /* 0x0000000000007918 */ /* 0x000fe20000000000 */
[----:B------:R-:W-:Y:S01]  /*03e0*/  ELECT P1, URZ, PT ;  /* 0x00000000003f782f */ /* 0x000fe20003820000 */
[----:B------:R-:W1:Y:S01]  /*03f0*/  SHFL.IDX PT, R4, R2, RZ, 0x1f ;  /* 0x00001fff02047589 */ /* 0x000e6200000e0000 */
[----:B0-----:R-:W-:Y:S01]  /*0400*/  UMOV UR6, 0x20 ;  /* 0x0000002000067882 */ /* 0x001fe20000000000 */
[----:B------:R-:W-:Y:S01]  /*0410*/  UMOV UR9, 0x80 ;  /* 0x0000008000097882 */ /* 0x000fe20000000000 */
[----:B------:R-:W-:Y:S01]  /*0420*/  NOP ;  /* 0x0000000000007918 */ /* 0x000fe20000000000 */
[----:B------:R0:W2:Y:S01]  /*0430*/  SHFL.IDX PT, R2, R3, RZ, 0x1f ;  /* 0x00001fff03027589 */ /* 0x0000a200000e0000 */
[----:B------:R-:W-:Y:S01]  /*0440*/  ULDC.64 UR52, c[0x0][0x208] ;  /* 0x0000820000347ab9 */ /* 0x000fe20000000a00 */
[----:B0-----:R-:W-:-:S04]  /*0450*/  SHF.R.S32.HI R3, RZ, 0x1f, R0 ;  /* 0x0000001fff037819 */ /* 0x001fc80000011400 */
[----:B------:R-:W-:Y:S02]  /*0460*/  LEA.HI R3, R3, R0, RZ, 0x7 ;  /* 0x0000000003037211 */ /* 0x000fe400078f38ff */
[----:B-----5:R-:W-:Y:S02]  /*0470*/  ISETP.NE.OR P0, PT, R5, RZ, !P0 ;  /* 0x000000ff0500720c */ /* 0x020fe40004705670 */
[----:B------:R-:W-:Y:S02]  /*0480*/  LOP3.LUT R3, R3, 0xffffff80, RZ, 0xc0, !PT ;  /* 0xffffff8003037812 */ /* 0x000fe400078ec0ff */
[----:B-1----:R-:W-:-:S03]  /*0490*/  ISETP.NE.OR P1, PT, R4, RZ, !P1 ;  /* 0x000000ff0400720c */ /* 0x002fc60004f25670 */
[----:B------:R-:W-:-:S06]  /*04a0*/  IMAD.IADD R23, R0, 0x1, -R3 ;  /* 0x0000000100177824 */ /* 0x000fcc00078e0a03 */
[----:B------:R-:W-:-:S04]  /*04b0*/  VOTEU.ALL UP0, P0 ;  /* 0x00000000003f7886 */ /* 0x000fc80000000000 */
[----:B------:R-:W-:Y:S01]  /*04c0*/  VOTEU.ALL UP1, P1 ;  /* 0x00000000003f7886 */ /* 0x000fe20000820000 */
[----:B------:R-:W0:Y:S01]  /*04d0*/  @!UP0 S2UR UR8, SR_CgaCtaId ;  /* 0x00000000000889c3 */ /* 0x000e220000008800 */
[----:B------:R-:W-:Y:S01]  /*04e0*/  @!UP0 UMOV UR5, 0x400 ;  /* 0x0000040000058882 */ /* 0x000fe20000000000 */
[----:B------:R-:W-:-:S04]  /*04f0*/  @!UP0 UIADD3 UR6, -UR6, 0x100000, URZ ;  /* 0x0010000006068890 */ /* 0x000fc8000fffe13f */
[----:B------:R-:W-:Y:S02]  /*0500*/  @!UP0 USHF.L.U32 UR7, UR6, 0xb, URZ ;  /* 0x0000000b06078899 */ /* 0x000fe4000800063f */
[----:B------:R-:W-:Y:S01]  /*0510*/  @!UP0 USHF.L.U32 UR6, UR6, 0x1, URZ ;  /* 0x0000000106068899 */ /* 0x000fe2000800063f */
[----:B------:R-:W-:Y:S01]  /*0520*/  @!UP1 UMOV UR10, 0x400 ;  /* 0x00000400000a9882 */ /* 0x000fe20000000000 */
[----:B------:R-:W-:Y:S01]  /*0530*/  VOTEU.ALL UP2, P1 ;  /* 0x00000000003f7886 */ /* 0x000fe20000840000 */
[----:B------:R-:W-:Y:S01]  /*0540*/  VOTEU.ALL UP3, P1 ;  /* 0x00000000003f7886 */ /* 0x000fe20000860000 */
[----:B------:R-:W-:Y:S01]  /*0550*/  VOTEU.ALL UP4, P1 ;  /* 0x00000000003f7886 */ /* 0x000fe20000880000 */
[----:B------:R-:W1:Y:S01]  /*0560*/  @!UP1 S2UR UR11, SR_CgaCtaId ;  /* 0x00000000000b99c3 */ /* 0x000e620000008800 */
[----:B------:R-:W-:Y:S01]  /*0570*/  VOTEU.ALL UP5, P1 ;  /* 0x00000000003f7886 */ /* 0x000fe200008a0000 */
[----:B------:R-:W-:Y:S01]  /*0580*/  ISETP.NE.AND P1, PT, RZ, UR13, PT ;  /* 0x0000000dff007c0c */ /* 0x000fe2000bf25270 */
[----:B0-----:R-:W-:-:S02]  /*0590*/  @!UP0 ULEA UR5, UR8, UR5, 0x18 ;  /* 0x0000000508058291 */ /* 0x001fc4000f8ec03f */
[----:B------:R-:W-:-:S04]  /*05a0*/  @!UP1 UIADD3 UR8, -UR9, 0x100000, URZ ;  /* 0x0010000009089890 */ /* 0x000fc8000fffe13f */
[----:B------:R-:W-:Y:S02]  /*05b0*/  @!UP1 USHF.L.U32 UR9, UR8, 0xb, URZ ;  /* 0x0000000b08099899 */ /* 0x000fe4000800063f */
[----:B------:R-:W-:Y:S01]  /*05c0*/  @!UP1 USHF.L.U32 UR8, UR8, 0x1, URZ ;  /* 0x0000000108089899 */ /* 0x000fe2000800063f */
[----:B------:R-:W-:Y:S01]  /*05d0*/  VOTEU.ALL UP0, P0 ;  /* 0x00000000003f7886 */ /* 0x000fe20000000000 */
[----:B-1----:R-:W-:Y:S01]  /*05e0*/  @!UP1 ULEA UR10, UR11, UR10, 0x18 ;  /* 0x0000000a0b0a9291 */ /* 0x002fe2000f8ec03f */
[----:B------:R-:W-:Y:S01]  /*05f0*/  VOTEU.ALL UP1, P0 ;  /* 0x00000000003f7886 */ /* 0x000fe20000020000 */
[----:B------:R-:W0:Y:S02]  /*0600*/  FENCE.VIEW.ASYNC.S ;  /* 0x00000000000073c6 */ /* 0x000e240000000000 */
[----:B0-----:R-:W3:Y:S02]  /*0610*/  @!UP0 SYNCS.EXCH.64 URZ, [UR5+0x80], UR6 ;  /* 0x00008006053f85b2 */ /* 0x001ee40008000100 */
[----:B------:R0:W3:Y:S01]  /*0620*/  @!UP1 SYNCS.EXCH.64 URZ, [UR5+0x88], UR6 ;  /* 0x00008806053f95b2 */ /* 0x0000e20008000100 */
[----:B------:R-:W-:Y:S01]  /*0630*/  NOP ;  /* 0x0000000000007918 */ /* 0x000fe20000000000 */
[----:B0-----:R-:W-:Y:S01]  /*0640*/  ULDC.64 UR6, c[0x0][0x598] ;  /* 0x0001660000067ab9 */ /* 0x001fe20000000a00 */
[----:B--2---:R-:W-:-:S02]  /*0650*/  R2UR UR5, R2 ;  /* 0x00000000020572ca */ /* 0x004fc400000e0000 */
[----:B------:R-:W-:Y:S01]  /*0660*/  ISETP.NE.U32.AND P0, PT, RZ, UR6, PT ;  /* 0x00000006ff007c0c */ /* 0x000fe2000bf05070 */
[----:B------:R0:W3:Y:S03]  /*0670*/  @!UP2 SYNCS.EXCH.64 URZ, [UR10+0x60], UR8 ;  /* 0x000060080a3fa5b2 */ /* 0x0000e60008000100 */
[----:B------:R-:W-:Y:S01]  /*0680*/  ISETP.NE.AND.EX P0, PT, RZ, UR7, PT, P0 ;  /* 0x00000007ff007c0c */ /* 0x000fe2000bf05300 */
[----:B------:R0:W3:Y:S01]  /*0690*/  @!UP3 SYNCS.EXCH.64 URZ, [UR10+0x68], UR8 ;  /* 0x000068080a3fb5b2 */ /* 0x0000e20008000100 */
[----:B------:R0:W3:Y:S01]  /*06a0*/  @!UP4 SYNCS.EXCH.64 URZ, [UR10+0x70], UR8 ;  /* 0x000070080a3fc5b2 */ /* 0x0000e20008000100 */
[----:B------:R0:W3:Y:S01]  /*06b0*/  @!UP5 SYNCS.EXCH.64 URZ, [UR10+0x78], UR8 ;  /* 0x000078080a3fd5b2 */ /* 0x0000e20008000100 */
[----:B------:R-:W-:Y:S01]  /*06c0*/  NOP ;  /* 0x0000000000007918 */ /* 0x000fe20000000000 */
[----:B---34-:R-:W-:Y:S08]  /*06d0*/  BAR.SYNC.DEFER_BLOCKING 0x0 ;  /* 0x0000000000007b1d */ /* 0x018ff00000010000 */
[----:B0-----:R-:W-:Y:S05]  /*06e0*/  @!P0 BRA `(.L_x_3) ;  /* 0x00000000001c8947 */ /* 0x001fea0003800000 */
[----:B------:R-:W0:Y:S02]  /*06f0*/  LDC.64 R2, c[0x0][0x598] ;  /* 0x00016600ff027b82 */ /* 0x000e240000000a00 */
[----:B0-----:R-:W2:Y:S02]  /*0700*/  LDG.E.64 R2, desc[UR52][R2.64] ;  /* 0x0000003402027981 */ /* 0x001ea4000c1e1b00 */
[----:B--2---:R-:W-:-:S04]  /*0710*/  ISETP.NE.U32.AND P0, PT, R2, RZ, PT ;  /* 0x000000ff0200720c */ /* 0x004fc80003f05070 */
[----:B------:R-:W-:-:S13]  /*0720*/  ISETP.NE.AND.EX P0, PT, R3, RZ, PT, P0 ;  /* 0x000000ff0300720c */ /* 0x000fda0003f05300 */
[----:B------:R-:W-:Y:S05]  /*0730*/  @!P0 BRA `(.L_x_3) ;  /* 0x0000000000088947 */ /* 0x000fea0003800000 */
[----:B------:R1:W5:Y:S01]  /*0740*/  LD.E R153, desc[UR52][R2.64] ;  /* 0x0000003402997980 */ /* 0x000362000c101900 */
[----:B------:R-:W-:Y:S05]  /*0750*/  BRA `(.L_x_4) ;  /* 0x0000000000247947 */ /* 0x000fea0003800000 */
.L_x_3:
[----:B------:R-:W-:Y:S02]  /*0760*/  ULDC.64 UR6, c[0x0][0x588] ;  /* 0x0001620000067ab9 */ /* 0x000fe40000000a00 */
[----:B------:R-:W-:-:S04]  /*0770*/  ISETP.NE.U32.AND P0, PT, RZ, UR6, PT ;  /* 0x00000006ff007c0c */ /* 0x000fc8000bf05070 */
[----:B------:R-:W-:-:S13]  /*0780*/  ISETP.NE.AND.EX P0, PT, RZ, UR7, PT, P0 ;  /* 0x00000007ff007c0c */ /* 0x000fda000bf05300 */
[----:B------:R-:W-:Y:S05]  /*0790*/  @!P0 BRA `(.L_x_5) ;  /* 0x00000000000c8947 */ /* 0x000fea0003800000 */
[----:B------:R-:W0:Y:S02]  /*07a0*/  LDC.64 R2, c[0x0][0x588] ;  /* 0x00016200ff027b82 */ /* 0x000e240000000a00 */
[----:B0-----:R0:W5:Y:S01]  /*07b0*/  LDG.E R153, desc[UR52][R2.64] ;  /* 0x0000003402997981 */ /* 0x001162000c1e1900 */
[----:B------:R-:W-:Y:S05]  /*07c0*/  BRA `(.L_x_4) ;  /* 0x0000000000087947 */ /* 0x000fea0003800000 */
.L_x_5:
[----:B------:R-:W-:Y:S02]  /*07d0*/  ULDC UR6, c[0x0][0x580] ;  /* 0x0001600000067ab9 */ /* 0x000fe40000000800 */
[----:B------:R-:W-:-:S07]  /*07e0*/  IMAD.U32 R153, RZ, RZ, UR6 ;  /* 0x00000006ff997e24 */ /* 0x000fce000f8e00ff */
.L_x_4:
[----:B------:R-:W-:Y:S02]  /*07f0*/  ULDC.64 UR6, c[0x0][0x5a0] ;  /* 0x0001680000067ab9 */ /* 0x000fe40000000a00 */
[----:B------:R-:W-:-:S04]  /*0800*/  ISETP.NE.U32.AND P0, PT, RZ, UR6, PT ;  /* 0x00000006ff007c0c */ /* 0x000fc8000bf05070 */
[----:B------:R-:W-:-:S13]  /*0810*/  ISETP.NE.AND.EX P0, PT, RZ, UR7, PT, P0 ;  /* 0x00000007ff007c0c */ /* 0x000fda000bf05300 */
[----:B------:R-:W-:Y:S05]  /*0820*/  @!P0 BRA `(.L_x_6) ;  /* 0x00000000001c8947 */ /* 0x000fea0003800000 */
[----:B01----:R-:W0:Y:S02]  /*0830*/  LDC.64 R2, c[0x0][0x5a0] ;  /* 0x00016800ff027b82 */ /* 0x003e240000000a00 */
[----:B0-----:R-:W2:Y:S02]  /*0840*/  LDG.E.64 R2, desc[UR52][R2.64] ;  /* 0x0000003402027981 */ /* 0x001ea4000c1e1b00 */
[----:B--2---:R-:W-:-:S04]  /*0850*/  ISETP.NE.U32.AND P0, PT, R2, RZ, PT ;  /* 0x000000ff0200720c */ /* 0x004fc80003f05070 */
[----:B------:R-:W-:-:S13]  /*0860*/  ISETP.NE.AND.EX P0, PT, R3, RZ, PT, P0 ;  /* 0x000000ff0300720c */ /* 0x000fda0003f05300 */
[----:B------:R-:W-:Y:S05]  /*0870*/  @!P0 BRA `(.L_x_6) ;  /* 0x0000000000088947 */ /* 0x000fea0003800000 */
[----:B------:R3:W5:Y:S01]  /*0880*/  LD.E R152, desc[UR52][R2.64] ;  /* 0x0000003402987980 */ /* 0x000762000c101900 */
[----:B------:R-:W-:Y:S05]  /*0890*/  BRA `(.L_x_7) ;  /* 0x0000000000247947 */ /* 0x000fea0003800000 */
.L_x_6:
[----:B------:R-:W-:Y:S02]  /*08a0*/  ULDC.64 UR6, c[0x0][0x590] ;  /* 0x0001640000067ab9 */ /* 0x000fe40000000a00 */
[----:B------:R-:W-:-:S04]  /*08b0*/  ISETP.NE.U32.AND P0, PT, RZ, UR6, PT ;  /* 0x00000006ff007c0c */ /* 0x000fc8000bf05070 */
[----:B------:R-:W-:-:S13]  /*08c0*/  ISETP.NE.AND.EX P0, PT, RZ, UR7, PT, P0 ;  /* 0x00000007ff007c0c */ /* 0x000fda000bf05300 */
[----:B------:R-:W-:Y:S05]  /*08d0*/  @!P0 BRA `(.L_x_8) ;  /* 0x00000000000c8947 */ /* 0x000fea0003800000 */
[----:B01----:R-:W0:Y:S02]  /*08e0*/  LDC.64 R2, c[0x0][0x590] ;  /* 0x00016400ff027b82 */ /* 0x003e240000000a00 */
[----:B0-----:R2:W5:Y:S01]  /*08f0*/  LDG.E R152, desc[UR52][R2.64] ;  /* 0x0000003402987981 */ /* 0x001562000c1e1900 */
[----:B------:R-:W-:Y:S05]  /*0900*/  BRA `(.L_x_7) ;  /* 0x0000000000087947 */ /* 0x000fea0003800000 */
.L_x_8:
[----:B------:R-:W-:Y:S02]  /*0910*/  ULDC UR6, c[0x0][0x584] ;  /* 0x0001610000067ab9 */ /* 0x000fe40000000800 */
[----:B------:R-:W-:-:S07]  /*0920*/  IMAD.U32 R152, RZ, RZ, UR6 ;  /* 0x00000006ff987e24 */ /* 0x000fce000f8e00ff */
.L_x_7:
[----:B0123--:R-:W0:Y:S01]  /*0930*/  LDC R2, c[0x0][0x65c] ;  /* 0x00019700ff027b82 */ /* 0x00fe220000000800 */
[----:B------:R-:W1:Y:S01]  /*0940*/  S2R R12, SR_CTAID.Y ;  /* 0x00000000000c7919 */ /* 0x000e620000002600 */
[----:B------:R-:W-:Y:S01]  /*0950*/  UISETP.NE.AND UP0, UPT, UR13, 0x2, UPT ;  /* 0x000000020d00788c */ /* 0x000fe2000bf05270 */
[----:B------:R-:W-:Y:S01]  /*0960*/  IMAD.MOV.U32 R5, RZ, RZ, RZ ;  /* 0x000000ffff057224 */ /* 0x000fe200078e00ff */
[----:B------:R-:W-:Y:S01]  /*0970*/  ULDC UR8, c[0x0][0x28c] ;  /* 0x0000a30000087ab9 */ /* 0x000fe20000000800 */
[----:B------:R-:W2:Y:S01]  /*0980*/  S2R R4, SR_CTAID.X ;  /* 0x0000000000047919 */ /* 0x000ea20000002500 */
[----:B------:R-:W-:Y:S02]  /*0990*/  UIADD3 UR8, UR8, 0x7f, URZ ;  /* 0x0000007f08087890 */ /* 0x000fe4000fffe03f */
[----:B------:R-:W-:Y:S01]  /*09a0*/  PLOP3.LUT P0, PT, PT, PT, UP0, 0x80, 0x0 ;  /* 0x000000000000781c */ /* 0x000fe20003f0f008 */
[----:B------:R-:W-:Y:S01]  /*09b0*/  UMOV UR49, URZ ;  /* 0x0000003f00317c82 */ /* 0x000fe20008000000 */
[----:B------:R-:W-:Y:S01]  /*09c0*/  USHF.R.S32.HI UR9, URZ, 0x1f, UR8 ;  /* 0x0000001f3f097899 */ /* 0x000fe20008011408 */
[----:B------:R-:W-:Y:S01]  /*09d0*/  UMOV UR36, URZ ;  /* 0x0000003f00247c82 */ /* 0x000fe20008000000 */
[----:B------:R-:W-:-:S02]  /*09e0*/  ULDC.64 UR10, c[0x0][0x650] ;  /* 0x00019400000a7ab9 */ /* 0x000fc40000000a00 */
[----:B------:R-:W-:-:S04]  /*09f0*/  ULEA.HI UR9, UR9, UR8, URZ, 0x7 ;  /* 0x0000000809097291 */ /* 0x000fc8000f8f383f */
[----:B------:R-:W-:Y:S01]  /*0a00*/  USHF.R.S32.HI UR38, URZ, 0x7, UR9 ;  /* 0x000000073f267899 */ /* 0x000fe20008011409 */
[----:B0-----:R-:W-:-:S04]  /*0a10*/  ISETP.NE.AND P2, PT, R2, 0x1, PT ;  /* 0x000000010200780c */ /* 0x001fc80003f45270 */
[----:B------:R-:W-:-:S09]  /*0a20*/  P2R R3, PR, RZ, 0x4 ;  /* 0x00000004ff037803 */ /* 0x000fd20000000000 */
[----:B------:R-:W2:Y:S01]  /*0a30*/  @P2 LDC R17, c[0x0][0x10] ;  /* 0x00000400ff112b82 */ /* 0x000ea20000000800 */
[----:B-1----:R-:W-:Y:S02]  /*0a40*/  @P2 IMAD.MOV.U32 R6, RZ, RZ, R12 ;  /* 0x000000ffff062224 */ /* 0x002fe400078e000c */
[----:B------:R-:W-:-:S05]  /*0a50*/  @P2 IMAD.MOV.U32 R7, RZ, RZ, RZ ;  /* 0x000000ffff072224 */ /* 0x000fca00078e00ff */
[----:B------:R-:W0:Y:S01]  /*0a60*/  @!P2 LDC R3, c[0x0][0xc] ;  /* 0x00000300ff03ab82 */ /* 0x000e220000000800 */
[----:B------:R-:W-:Y:S01]  /*0a70*/  ULDC UR6, c[0x0][0xc] ;  /* 0x0000030000067ab9 */ /* 0x000fe20000000800 */
[----:B------:R-:W-:Y:S01]  /*0a80*/  ULDC UR7, c[0x0][0x10] ;  /* 0x0000040000077ab9 */ /* 0x000fe20000000800 */
[----:B------:R-:W-:Y:S01]  /*0a90*/  ULDC UR8, c[0x0][0x14] ;  /* 0x0000050000087ab9 */ /* 0x000fe20000000800 */
[----:B------:R-:W-:-:S04]  /*0aa0*/  UIMAD.WIDE.U32 UR6, UR6, UR7, URZ ;  /* 0x00000007060672a5 */ /* 0x000fc8000f8e003f */
[----:B------:R-:W-:Y:S02]  /*0ab0*/  UIMAD.WIDE.U32 UR50, UR6, UR8, URZ ;  /* 0x00000008063272a5 */ /* 0x000fe4000f8e003f */
[----:B------:R-:W-:-:S04]  /*0ac0*/  UIMAD UR39, UR7, UR8, URZ ;  /* 0x00000008072772a4 */ /* 0x000fc8000f8e023f */
[----:B------:R-:W-:Y:S01]  /*0ad0*/  UIADD3 UR39, UR51, UR39, URZ ;  /* 0x0000002733277290 */ /* 0x000fe2000fffe03f */
[----:B--2---:R-:W-:-:S04]  /*0ae0*/  @P2 IMAD.WIDE.U32 R16, R4, R17, R6 ;  /* 0x0000001104102225 */ /* 0x004fc800078e0006 */
[----:B0-----:R-:W-:-:S04]  /*0af0*/  @!P2 IMAD.WIDE.U32 R6, R3, R12, R4 ;  /* 0x0000000c0306a225 */ /* 0x001fc800078e0004 */
[----:B------:R-:W-:Y:S02]  /*0b00*/  @P2 IMAD.MOV.U32 R3, RZ, RZ, RZ ;  /* 0x000000ffff032224 */ /* 0x000fe400078e00ff */
[----:B------:R-:W-:Y:S02]  /*0b10*/  @!P2 IMAD.MOV.U32 R16, RZ, RZ, R6 ;  /* 0x000000ffff10a224 */ /* 0x000fe400078e0006 */
[----:B------:R-:W-:Y:S02]  /*0b20*/  @P2 IMAD.IADD R17, R17, 0x1, R3 ;  /* 0x0000000111112824 */ /* 0x000fe400078e0203 */
[----:B------:R-:W-:Y:S01]  /*0b30*/  @!P2 IMAD.MOV.U32 R17, RZ, RZ, R7 ;  /* 0x000000ffff11a224 */ /* 0x000fe200078e0007 */
[----:B------:R-:W-:Y:S06]  /*0b40*/  @P0 BRA `(.L_x_9) ;  /* 0x0000000000200947 */ /* 0x000fec0003800000 */
[----:B------:R-:W-:Y:S01]  /*0b50*/  UISETP.GE.U32.AND UP0, UPT, UR38, 0x5, UPT ;  /* 0x000000052600788c */ /* 0x000fe2000bf06070 */
[----:B------:R-:W-:Y:S01]  /*0b60*/  IADD3 R16, P0, R16, UR50, RZ ;  /* 0x0000003210107c10 */ /* 0x000fe2000ff1e0ff */
[----:B------:R-:W-:Y:S01]  /*0b70*/  UIMAD.WIDE.U32 UR6, UR38, -0x33333333, URZ ;  /* 0xcccccccd260678a5 */ /* 0x000fe2000f8e003f */
[----:B------:R-:W-:Y:S02]  /*0b80*/  UMOV UR36, URZ ;  /* 0x0000003f00247c82 */ /* 0x000fe40008000000 */
[----:B------:R-:W-:Y:S01]  /*0b90*/  IADD3.X R17, R17, UR39, RZ, P0, !PT ;  /* 0x0000002711117c10 */ /* 0x000fe200087fe4ff */
[----:B------:R-:W-:-:S04]  /*0ba0*/  USHF.R.U32.HI UR6, URZ, 0x2, UR7 ;  /* 0x000000023f067899 */ /* 0x000fc80008011607 */
[----:B------:R-:W-:Y:S02]  /*0bb0*/  UIMAD UR49, UR6, -0x5, UR38 ;  /* 0xfffffffb063178a4 */ /* 0x000fe4000f8e0226 */
[----:B------:R-:W-:-:S12]  /*0bc0*/  @UP0 ULOP3.LUT UR36, UR6, 0x1, URZ, 0xc0, !UPT ;  /* 0x0000000106240892 */ /* 0x000fd8000f8ec03f */
.L_x_9:
[----:B------:R-:W-:Y:S01]  /*0bd0*/  ISETP.GE.U32.AND P0, PT, R16, UR10, PT ;  /* 0x0000000a10007c0c */ /* 0x000fe2000bf06070 */
[----:B------:R-:W-:Y:S01]  /*0be0*/  IMAD.MOV.U32 R22, RZ, RZ, -0x1 ;  /* 0xffffffffff167424 */ /* 0x000fe200078e00ff */
[----:B------:R-:W-:Y:S01]  /*0bf0*/  PRMT R3, RZ, 0x7610, R3 ;  /* 0x00007610ff037816 */ /* 0x000fe20000000003 */
[----:B------:R-:W-:Y:S01]  /*0c00*/  IMAD.MOV.U32 R19, RZ, RZ, -0x1 ;  /* 0xffffffffff137424 */ /* 0x000fe200078e00ff */
[----:B------:R-:W-:Y:S01]  /*0c10*/  ISETP.GE.U32.AND.EX P0, PT, R17, UR11, PT, P0 ;  /* 0x0000000b11007c0c */ /* 0x000fe2000bf06100 */
[----:B------:R-:W-:-:S12]  /*0c20*/  IMAD.MOV.U32 R18, RZ, RZ, -0x1 ;  /* 0xffffffffff127424 */ /* 0x000fd800078e00ff */
[----:B------:R-:W-:Y:S05]  /*0c30*/  @P0 BRA `(.L_x_10) ;  /* 0x0000000400580947 */ /* 0x000fea0003800000 */
[----:B------:R-:W0:Y:S01]  /*0c40*/  LDC.64 R14, c[0x0][0x628] ;  /* 0x00018a00ff0e7b82 */ /* 0x000e220000000a00 */
[----:B------:R-:W-:Y:S02]  /*0c50*/  IMAD.MOV.U32 R6, RZ, RZ, R16 ;  /* 0x000000ffff067224 */ /* 0x000fe400078e0010 */
[----:B------:R-:W-:-:S05]  /*0c60*/  IMAD.MOV.U32 R7, RZ, RZ, R17 ;  /* 0x000000ffff077224 */ /* 0x000fca00078e0011 */
[----:B------:R-:W1:Y:S08]  /*0c70*/  LDC R18, c[0x0][0x630] ;  /* 0x00018c00ff127b82 */ /* 0x000e700000000800 */
[----:B------:R-:W2:Y:S01]  /*0c80*/  LDC.64 R20, c[0x0][0x620] ;  /* 0x00018800ff147b82 */ /* 0x000ea20000000a00 */
[----:B0-----:R-:W-:-:S04]  /*0c90*/  ISETP.NE.U32.AND P0, PT, R14, RZ, PT ;  /* 0x000000ff0e00720c */ /* 0x001fc80003f05070 */
[----:B------:R-:W-:-:S13]  /*0ca0*/  ISETP.NE.AND.EX P0, PT, R15, RZ, PT, P0 ;  /* 0x000000ff0f00720c */ /* 0x000fda0003f05300 */
[----:B-12---:R-:W-:Y:S05]  /*0cb0*/  @!P0 BRA `(.L_x_11) ;  /* 0x0000000000288947 */ /* 0x006fea0003800000 */
[----:B------:R-:W0:Y:S02]  /*0cc0*/  LDC R3, c[0x0][0x634] ;  /* 0x00018d00ff037b82 */ /* 0x000e240000000800 */
[----:B0-----:R-:W-:-:S05]  /*0cd0*/  IADD3 R3, P0, R16, R3, RZ ;  /* 0x0000000310037210 */ /* 0x001fca0007f1e0ff */
[----:B------:R-:W-:-:S04]  /*0ce0*/  IMAD.X R13, RZ, RZ, R17, P0 ;  /* 0x000000ffff0d7224 */ /* 0x000fc800000e0611 */
[----:B------:R-:W-:-:S04]  /*0cf0*/  IMAD.WIDE.U32 R6, R13, R14, RZ ;  /* 0x0000000e0d067225 */ /* 0x000fc800078e00ff */
[----:B------:R-:W-:-:S04]  /*0d00*/  IMAD.WIDE.U32 R8, P0, R3, R15, R6 ;  /* 0x0000000f03087225 */ /* 0x000fc80007800006 */
[----:B------:R-:W-:-:S04]  /*0d10*/  IMAD.WIDE.U32 R6, R3, R14, RZ ;  /* 0x0000000e03067225 */ /* 0x000fc800078e00ff */
[----:B------:R-:W-:Y:S01]  /*0d20*/  IMAD.X R11, RZ, RZ, RZ, P0 ;  /* 0x000000ffff0b7224 */ /* 0x000fe200000e06ff */
[----:B------:R-:W-:Y:S01]  /*0d30*/  IADD3 RZ, P0, R7, R8, RZ ;  /* 0x0000000807ff7210 */ /* 0x000fe20007f1e0ff */
[----:B------:R-:W-:-:S04]  /*0d40*/  IMAD.MOV.U32 R10, RZ, RZ, R9 ;  /* 0x000000ffff0a7224 */ /* 0x000fc800078e0009 */
[----:B------:R-:W-:-:S08]  /*0d50*/  IMAD.WIDE.U32.X R6, R13, R15, R10, P0 ;  /* 0x0000000f0d067225 */ /* 0x000fd000000e040a */
.L_x_11:
[-CC-:B------:R-:W-:Y:S01]  /*0d60*/  SHF.R.U64 R28, R6, R18.reuse, R7.reuse ;  /* 0x00000012061c7219 */ /* 0x180fe20000001207 */
[----:B------:R-:W0:Y:S01]  /*0d70*/  LDC R10, c[0x0][0x618] ;  /* 0x00018600ff0a7b82 */ /* 0x000e220000000800 */
[----:B------:R-:W-:Y:S01]  /*0d80*/  SHF.R.U32.HI R5, RZ, R18, R7 ;  /* 0x00000012ff057219 */ /* 0x000fe20000011607 */
[----:B------:R-:W-:Y:S01]  /*0d90*/  ULDC UR6, c[0x0][0x150] ;  /* 0x0000540000067ab9 */ /* 0x000fe20000000800 */
[----:B------:R-:W-:Y:S02]  /*0da0*/  IADD3 R9, P0, RZ, -R28, RZ ;  /* 0x8000001cff097210 */ /* 0x000fe40007f1e0ff */
[----:B------:R-:W-:-:S03]  /*0db0*/  I2FP.F32.U32 R3, R4 ;  /* 0x0000000400037245 */ /* 0x000fc60000201000 */
[----:B------:R-:W1:Y:S01]  /*0dc0*/  LDC.64 R24, c[0x0][0x640] ;  /* 0x00019000ff187b82 */ /* 0x000e620000000a00 */
[----:B------:R-:W-:Y:S02]  /*0dd0*/  IMAD.X R11, RZ, RZ, ~R5, P0 ;  /* 0x000000ffff0b7224 */ /* 0x000fe400000e0e05 */
[----:B------:R-:W-:Y:S01]  /*0de0*/  FMUL R3, R3, UR6 ;  /* 0x0000000603037c20 */ /* 0x000fe20008400000 */
[----:B------:R-:W-:Y:S01]  /*0df0*/  IMAD.WIDE.U32 R6, R9, R20, R16 ;  /* 0x0000001409067225 */ /* 0x000fe200078e0010 */
[----:B------:R-:W-:-:S03]  /*0e00*/  ULDC UR6, c[0x0][0x154] ;  /* 0x0000550000067ab9 */ /* 0x000fc60000000800 */
[----:B------:R-:W-:Y:S01]  /*0e10*/  IMAD R8, R11, R20, RZ ;  /* 0x000000140b087224 */ /* 0x000fe200078e02ff */
[----:B------:R-:W2:Y:S01]  /*0e20*/  LDC R5, c[0x0][0x144] ;  /* 0x00005100ff057b82 */ /* 0x000ea20000000800 */
[----:B------:R-:W3:Y:S02]  /*0e30*/  F2I.U32.TRUNC.NTZ R3, R3 ;  /* 0x0000000300037305 */ /* 0x000ee4000020f000 */
[----:B------:R-:W-:-:S04]  /*0e40*/  IMAD R9, R9, R21, R8 ;  /* 0x0000001509097224 */ /* 0x000fc800078e0208 */
[----:B------:R-:W-:Y:S01]  /*0e50*/  IMAD.IADD R7, R7, 0x1, R9 ;  /* 0x0000000107077824 */ /* 0x000fe200078e0209 */
[----:B------:R-:W4:Y:S01]  /*0e60*/  LDC R18, c[0x0][0x608] ;  /* 0x00018200ff127b82 */ /* 0x000f220000000800 */
[----:B------:R-:W-:-:S03]  /*0e70*/  IMAD.MOV.U32 R9, RZ, RZ, -0x1 ;  /* 0xffffffffff097424 */ /* 0x000fc600078e00ff */
[----:B0-----:R-:W-:Y:S02]  /*0e80*/  SHF.R.U64 R14, R6, R10, R7 ;  /* 0x0000000a060e7219 */ /* 0x001fe40000001207 */
[----:B------:R-:W-:Y:S02]  /*0e90*/  I2FP.F32.U32 R6, R12 ;  /* 0x0000000c00067245 */ /* 0x000fe40000201000 */
[----:B------:R-:W0:Y:S01]  /*0ea0*/  LDC R20, c[0x0][0x658] ;  /* 0x00019600ff147b82 */ /* 0x000e220000000800 */
[----:B-1----:R-:W-:Y:S01]  /*0eb0*/  ISETP.NE.U32.AND P0, PT, R24, RZ, PT ;  /* 0x000000ff1800720c */ /* 0x002fe20003f05070 */
[----:B---3--:R-:W-:Y:S02]  /*0ec0*/  IMAD.MOV R8, RZ, RZ, -R3 ;  /* 0x000000ffff087224 */ /* 0x008fe400078e0a03 */
[----:B------:R-:W-:Y:S01]  /*0ed0*/  FMUL R6, R6, UR6 ;  /* 0x0000000606067c20 */ /* 0x000fe20008400000 */
[----:B------:R-:W-:Y:S02]  /*0ee0*/  SHF.R.U32.HI R7, RZ, R10, R7 ;  /* 0x0000000aff077219 */ /* 0x000fe40000011607 */
[----:B------:R-:W-:Y:S01]  /*0ef0*/  ISETP.NE.AND.EX P0, PT, R25, RZ, PT, P0 ;  /* 0x000000ff1900720c */ /* 0x000fe20003f05300 */
[----:B------:R1:W3:Y:S01]  /*0f00*/  F2I.U32.TRUNC.NTZ R13, R6 ;  /* 0x00000006000d7305 */ /* 0x0002e2000020f000 */
[----:B------:R-:W1:Y:S01]  /*0f10*/  LDC R15, c[0x0][0x148] ;  /* 0x00005200ff0f7b82 */ /* 0x000e620000000800 */
[----:B--2---:R-:W-:-:S07]  /*0f20*/  IMAD R3, R5, R8, R4 ;  /* 0x0000000805037224 */ /* 0x004fce00078e0204 */
[----:B------:R-:W2:Y:S01]  /*0f30*/  LDC R21, c[0x0][0x600] ;  /* 0x00018000ff157b82 */ /* 0x000ea20000000800 */
[-CC-:B----4-:R-:W-:Y:S02]  /*0f40*/  SHF.R.U64 R30, R14, R18.reuse, R7.reuse ;  /* 0x000000120e1e7219 */ /* 0x190fe40000001207 */
[----:B------:R-:W-:Y:S01]  /*0f50*/  SHF.R.U32.HI R5, RZ, R18, R7 ;  /* 0x00000012ff057219 */ /* 0x000fe20000011607 */
[----:B------:R-:W-:-:S04]  /*0f60*/  IMAD.MOV.U32 R7, RZ, RZ, 0x1 ;  /* 0x00000001ff077424 */ /* 0x000fc800078e00ff */
[----:B------:R-:W4:Y:S01]  /*0f70*/  LDC R22, c[0x0][0x648] ;  /* 0x00019200ff167b82 */ /* 0x000f220000000800 */
[-C--:B0-----:R-:W-:Y:S02]  /*0f80*/  SHF.L.U32 R4, R9, R20.reuse, RZ ;  /* 0x0000001409047219 */ /* 0x081fe400000006ff */
[--C-:B------:R-:W-:Y:S02]  /*0f90*/  SHF.R.U64 R18, R30, R20, R5.reuse ;  /* 0x000000141e127219 */ /* 0x100fe40000001205 */
[----:B------:R-:W-:Y:S02]  /*0fa0*/  LOP3.LUT R11, RZ, R4, RZ, 0x33, !PT ;  /* 0x00000004ff0b7212 */ /* 0x000fe400078e33ff */
[-C--:B------:R-:W-:Y:S01]  /*0fb0*/  SHF.R.U32.HI R5, RZ, R20.reuse, R5 ;  /* 0x00000014ff057219 */ /* 0x080fe20000011605 */
[----:B------:R-:W0:Y:S01]  /*0fc0*/  LDC R27, c[0x0][0x638] ;  /* 0x00018e00ff1b7b82 */ /* 0x000e220000000800 */
[----:B------:R-:W-:Y:S01]  /*0fd0*/  SHF.L.U32 R10, R7, R20, RZ ;  /* 0x00000014070a7219 */ /* 0x000fe200000006ff */
[----:B------:R-:W-:-:S06]  /*0fe0*/  IMAD.MOV.U32 R4, RZ, RZ, R18 ;  /* 0x000000ffff047224 */ /* 0x000fcc00078e0012 */
[----:B------:R-:W0:Y:S01]  /*0ff0*/  LDC R26, c[0x0][0x610] ;  /* 0x00018400ff1a7b82 */ /* 0x000e220000000800 */
[----:B-1-3--:R-:W-:Y:S05]  /*1000*/  @!P0 BRA `(.L_x_12) ;  /* 0x0000000000288947 */ /* 0x00afea0003800000 */
[----:B------:R-:W1:Y:S02]  /*1010*/  LDC R9, c[0x0][0x64c] ;  /* 0x00019300ff097b82 */ /* 0x000e640000000800 */
[----:B-1----:R-:W-:-:S05]  /*1020*/  IADD3 R9, P0, R18, R9, RZ ;  /* 0x0000000912097210 */ /* 0x002fca0007f1e0ff */
        /* <DEDUP_REMOVED lines=8> */
.L_x_12:
[----:B----4-:R-:W-:Y:S01]  /*10b0*/  SHF.R.U64 R4, R4, R22, R5 ;  /* 0x0000001604047219 */ /* 0x010fe20000001205 */
[----:B--2---:R-:W-:Y:S01]  /*10c0*/  VIADD R5, R21, 0xffffffff ;  /* 0xffffffff15057836 */ /* 0x004fe20000000000 */
[----:B------:R-:W-:Y:S01]  /*10d0*/  LOP3.LUT R11, R30, R11, RZ, 0xc0, !PT ;  /* 0x0000000b1e0b7212 */ /* 0x000fe200078ec0ff */
[----:B------:R-:W-:Y:S02]  /*10e0*/  IMAD.MOV R13, RZ, RZ, -R13 ;  /* 0x000000ffff0d7224 */ /* 0x000fe400078e0a0d */
[----:B------:R-:W-:Y:S01]  /*10f0*/  IMAD.MOV R6, RZ, RZ, -R4 ;  /* 0x000000ffff067224 */ /* 0x000fe200078e0a04 */
[----:B------:R-:W-:Y:S01]  /*1100*/  LOP3.LUT R5, R14, R5, RZ, 0xc0, !PT ;  /* 0x000000050e057212 */ /* 0x000fe200078ec0ff */
[----:B------:R-:W-:Y:S02]  /*1110*/  IMAD R10, R10, R4, R11 ;  /* 0x000000040a0a7224 */ /* 0x000fe400078e020b */
[----:B------:R-:W-:Y:S02]  /*1120*/  @P2 IMAD R3, R15, R13, R12 ;  /* 0x0000000d0f032224 */ /* 0x000fe400078e020c */
[----:B0-----:R-:W-:-:S02]  /*1130*/  IMAD R4, R6, R27, R18 ;  /* 0x0000001b06047224 */ /* 0x001fc400078e0212 */
[----:B------:R-:W-:Y:S02]  /*1140*/  IMAD R22, R10, R26, R3 ;  /* 0x0000001a0a167224 */ /* 0x000fe400078e0203 */
[----:B------:R-:W-:Y:S02]  /*1150*/  IMAD R5, R4, R21, R5 ;  /* 0x0000001504057224 */ /* 0x000fe400078e0205 */
[----:B------:R-:W-:Y:S02]  /*1160*/  IMAD.MOV.U32 R3, RZ, RZ, 0x1 ;  /* 0x00000001ff037424 */ /* 0x000fe400078e00ff */
[----:B------:R-:W-:Y:S01]  /*1170*/  IMAD.MOV.U32 R18, RZ, RZ, R28 ;  /* 0x000000ffff127224 */ /* 0x000fe200078e001c */
[----:B------:R-:W-:Y:S02]  /*1180*/  SEL R19, R5, R22, !P2 ;  /* 0x0000001605137207 */ /* 0x000fe40005000000 */
[----:B------:R-:W-:-:S07]  /*1190*/  SEL R22, R22, R5, !P2 ;  /* 0x0000000516167207 */ /* 0x000fce0005000000 */
.L_x_10:
[----:B------:R-:W-:Y:S05]  /*11a0*/  @!P1 BRA `(.L_x_13) ;  /* 0x0000009000f89947 */ /* 0x000fea0003800000 */
[----:B------:R-:W-:-:S06]  /*11b0*/  UISETP.GT.U32.AND UP0, UPT, UR12, 0x1, UPT ;  /* 0x000000010c00788c */ /* 0x000fcc000bf04070 */
[----:B------:R-:W-:-:S13]  /*11c0*/  PLOP3.LUT P0, PT, PT, PT, UP0, 0x80, 0x0 ;  /* 0x000000000000781c */ /* 0x000fda0003f0f008 */
[----:B------:R-:W-:Y:S05]  /*11d0*/  @P0 EXIT ;  /* 0x000000000000094d */ /* 0x000fea0003800000 */
.L_x_14:
[----:B------:R-:W-:-:S08]  /*11e0*/  NOP ;  /* 0x0000000000007918 */ /* 0x000fd00000000000 */
[----:B------:R-:W0:Y:S02]  /*11f0*/  USETMAXREG.TRY_ALLOC.CTAPOOL UP0, 0xe8 ;  /* 0x000000e8000079c8 */ /* 0x000e240008000600 */
[----:B0-----:R-:W-:-:S13]  /*1200*/  PLOP3.LUT P0, PT, PT, PT, UP0, 0x80, 0x0 ;  /* 0x000000000000781c */ /* 0x001fda0003f0f008 */
[----:B------:R-:W-:Y:S05]  /*1210*/  @!P0 BRA `(.L_x_14) ;  /* 0xfffffffc00f08947 */ /* 0x000fea000383ffff */
[----:B------:R-:W-:-:S13]  /*1220*/  LOP3.LUT P0, RZ, R3, 0xff, RZ, 0xc0, !PT ;  /* 0x000000ff03ff7812 */ /* 0x000fda000780c0ff */
[----:B------:R-:W-:Y:S05]  /*1230*/  @!P0 EXIT ;  /* 0x000000000000894d */ /* 0x000fea0003800000 */
[----:B------:R-:W-:Y:S01]  /*1240*/  SHF.R.S32.HI R0, RZ, 0x1f, R23 ;  /* 0x0000001fff007819 */ /* 0x000fe20000011417 */
[----:B------:R-:W0:Y:S01]  /*1250*/  S2UR UR4, SR_CgaCtaId ;  /* 0x00000000000479c3 */ /* 0x000e220000008800 */
[----:B------:R-:W-:Y:S01]  /*1260*/  UIADD3 UR5, UR5, -0x1, URZ ;  /* 0xffffffff05057890 */ /* 0x000fe2000fffe03f */
[----:B------:R-:W-:Y:S01]  /*1270*/  IMAD.MOV.U32 R166, RZ, RZ, 0x70 ;  /* 0x00000070ffa67424 */ /* 0x000fe200078e00ff */
[CC--:B------:R-:W-:Y:S01]  /*1280*/  LEA.HI R3, R0.reuse, R23.reuse, RZ, 0x2 ;  /* 0x0000001700037211 */ /* 0x0c0fe200078f10ff */
[----:B------:R-:W-:Y:S01]  /*1290*/  UMOV UR43, 0x400 ;  /* 0x00000400002b7882 */ /* 0x000fe20000000000 */
[----:B------:R-:W-:Y:S02]  /*12a0*/  USHF.L.U32 UR42, UR5, 0x3, URZ ;  /* 0x00000003052a7899 */ /* 0x000fe4000800063f */
[----:B------:R-:W-:Y:S01]  /*12b0*/  LOP3.LUT R4, R3, 0xfffffffc, RZ, 0xc0, !PT ;  /* 0xfffffffc03047812 */ /* 0x000fe200078ec0ff */
[----:B------:R-:W-:Y:S01]  /*12c0*/  ULDC UR6, c[0x0][0x284] ;  /* 0x0000a10000067ab9 */ /* 0x000fe20000000800 */
[--C-:B------:R-:W-:Y:S01]  /*12d0*/  SHF.R.S32.HI R154, RZ, 0x2, R3.reuse ;  /* 0x00000002ff9a7819 */ /* 0x100fe20000011403 */
[----:B------:R-:W-:Y:S01]  /*12e0*/  UISETP.NE.AND UP0, UPT, UR5, URZ, UPT ;  /* 0x0000003f0500728c */ /* 0x000fe2000bf05270 */
[----:B------:R-:W-:Y:S01]  /*12f0*/  SHF.R.S32.HI R5, RZ, 0x1f, R3 ;  /* 0x0000001fff057819 */ /* 0x000fe20000011403 */
[----:B------:R-:W-:Y:S01]  /*1300*/  IMAD.IADD R165, R23, 0x1, -R4 ;  /* 0x0000000117a57824 */ /* 0x000fe200078e0a04 */
[----:B------:R-:W-:Y:S01]  /*1310*/  LEA.HI R3, R0, R23, RZ, 0x5 ;  /* 0x0000001700037211 */ /* 0x000fe200078f28ff */
[----:B------:R-:W-:Y:S01]  /*1320*/  ULOP3.LUT UR48, UR42, 0x8, URZ, 0xc0, !UPT ;  /* 0x000000082a307892 */ /* 0x000fe2000f8ec03f */
[----:B------:R-:W-:Y:S01]  /*1330*/  LEA.HI R5, R5, R154, RZ, 0x3 ;  /* 0x0000009a05057211 */ /* 0x000fe200078f18ff */
[----:B------:R-:W-:Y:S01]  /*1340*/  IMAD.SHL.U32 R0, R165, 0x100, RZ ;  /* 0x00000100a5007824 */ /* 0x000fe200078e00ff */
[----:B------:R-:W-:Y:S01]  /*1350*/  SHF.R.S32.HI R3, RZ, 0x5, R3 ;  /* 0x00000005ff037819 */ /* 0x000fe20000011403 */
[----:B------:R-:W-:Y:S01]  /*1360*/  UIADD3 UR40, UR38, -0x1, URZ ;  /* 0xffffffff26287890 */ /* 0x000fe2000fffe03f */
[----:B------:R-:W-:Y:S01]  /*1370*/  LOP3.LUT R155, R5, 0xfffffff8, RZ, 0xc0, !PT ;  /* 0xfffffff8059b7812 */ /* 0x000fe200078ec0ff */
[----:B------:R-:W-:Y:S01]  /*1380*/  USHF.L.U32 UR41, UR38, 0x1, URZ ;  /* 0x0000000126297899 */ /* 0x000fe2000800063f */
[----:B------:R-:W-:Y:S01]  /*1390*/  LOP3.LUT R0, R0, 0x100, RZ, 0xc0, !PT ;  /* 0x0000010000007812 */ /* 0x000fe200078ec0ff */
[C---:B------:R-:W-:Y:S01]  /*13a0*/  IMAD.SHL.U32 R5, R3.reuse, 0x10, RZ ;  /* 0x0000001003057824 */ /* 0x040fe200078e00ff */
[----:B------:R-:W-:Y:S01]  /*13b0*/  LOP3.LUT R6, R3, 0x1, RZ, 0xc0, !PT ;  /* 0x0000000103067812 */ /* 0x000fe200078ec0ff */
[----:B------:R-:W-:Y:S01]  /*13c0*/  IMAD.IADD R154, R154, 0x1, -R155 ;  /* 0x000000019a9a7824 */ /* 0x000fe200078e0a9b */
[----:B------:R-:W-:Y:S01]  /*13d0*/  SHF.R.U32.HI R7, RZ, 0x3, R0 ;  /* 0x00000003ff077819 */ /* 0x000fe20000011600 */
[----:B0-----:R-:W-:Y:S01]  /*13e0*/  ULEA UR43, UR4, UR43, 0x18 ;  /* 0x0000002b042b7291 */ /* 0x001fe2000f8ec03f */
[----:B------:R-:W-:Y:S01]  /*13f0*/  LOP3.LUT R4, R0, 0x30, R5, 0xf8, !PT ;  /* 0x0000003000047812 */ /* 0x000fe200078ef805 */
[----:B------:R-:W-:Y:S01]  /*1400*/  ULOP3.LUT UR45, UR42, 0x8, URZ, 0xc, !UPT ;  /* 0x000000082a2d7892 */ /* 0x000fe2000f8e0c3f */
[----:B------:R-:W-:Y:S01]  /*1410*/  LEA.HI R0, R165, R165, RZ, 0x1 ;  /* 0x000000a5a5007211 */ /* 0x000fe200078f08ff */
[----:B------:R-:W-:Y:S01]  /*1420*/  UIADD3 UR44, UR43, 0x60, URZ ;  /* 0x000000602b2c7890 */ /* 0x000fe2000fffe03f */
[----:B------:R-:W-:Y:S01]  /*1430*/  LOP3.LUT R4, R4, R7, RZ, 0x3c, !PT ;  /* 0x0000000704047212 */ /* 0x000fe200078e3cff */
[----:B------:R-:W-:Y:S01]  /*1440*/  USEL UR46, URZ, 0x1, UP0 ;  /* 0x000000013f2e7887 */ /* 0x000fe20008000000 */
[--C-:B------:R-:W-:Y:S01]  /*1450*/  SHF.R.S32.HI R155, RZ, 0x1f, R154.reuse ;  /* 0x0000001fff9b7819 */ /* 0x100fe2000001149a */
[----:B------:R-:W-:Y:S01]  /*1460*/  IMAD.SHL.U32 R0, R0, 0x100, RZ ;  /* 0x0000010000007824 */ /* 0x000fe200078e00ff */
[----:B------:R-:W-:Y:S01]  /*1470*/  ISETP.NE.U32.AND P0, PT, R6, 0x1, PT ;  /* 0x000000010600780c */ /* 0x000fe20003f05070 */
[----:B------:R-:W-:Y:S01]  /*1480*/  UIADD3 UR47, UR42, UR44, URZ ;  /* 0x0000002c2a2f7290 */ /* 0x000fe2000fffe03f */
[----:B------:R-:W-:Y:S01]  /*1490*/  IADD3 R164, -R5, UR6, -R154 ;  /* 0x0000000605a47c10 */ /* 0x000fe2000fffe99a */
[----:B------:R-:W-:Y:S01]  /*14a0*/  ULOP3.LUT UR48, UR48, 0x18, URZ, 0x3c, !UPT ;  /* 0x0000001830307892 */ /* 0x000fe2000f8e3c3f */
[----:B------:R-:W-:-:S02]  /*14b0*/  LOP3.LUT R7, R0, 0xfffffe00, RZ, 0xc0, !PT ;  /* 0xfffffe0000077812 */ /* 0x000fc400078ec0ff */
[----:B------:R-:W-:Y:S02]  /*14c0*/  SEL R166, R166, 0x90, !P0 ;  /* 0x00000090a6a67807 */ /* 0x000fe40004000000 */
[--C-:B------:R-:W-:Y:S01]  /*14d0*/  IADD3 R4, R4, R7, R154.reuse ;  /* 0x0000000704047210 */ /* 0x100fe20007ffe09a */
[----:B------:R-:W-:-:S04]  /*14e0*/  IMAD.WIDE R154, R3, 0x10, R154 ;  /* 0x00000010039a7825 */ /* 0x000fc800078e029a */
[----:B------:R-:W-:-:S07]  /*14f0*/  VIADD R167, R4, 0x800 ;  /* 0x0000080004a77836 */ /* 0x000fce0000000000 */
.L_x_305:
[----:B------:R-:W-:Y:S02]  /*1500*/  IMAD.U32 R0, RZ, RZ, UR46 ;  /* 0x0000002eff007e24 */ /* 0x000fe4000f8e00ff */
[----:B------:R-:W-:-:S03]  /*1510*/  IMAD.U32 R169, RZ, RZ, UR44 ;  /* 0x0000002cffa97e24 */ /* 0x000fc6000f8e00ff */
[----:B------:R-:W-:-:S04]  /*1520*/  SHF.L.U32 R0, R0, 0x1f, RZ ;  /* 0x0000001f00007819 */ /* 0x000fc800000006ff */
[----:B------:R-:W0:Y:S02]  /*1530*/  SYNCS.PHASECHK.TRANS64.TRYWAIT P0, [R169+UR42], R0 ;  /* 0x00000000a90075a7 */ /* 0x000e24000800016a */
[----:B0--3--:R-:W-:Y:S05]  /*1540*/  @!P0 BRA `(.L_x_15) ;  /* 0x000000a000cc8947 */ /* 0x009fea0003800000 */
.L_x_330:
[----:B------:R-:W-:-:S04]  /*1550*/  UIADD3 UR4, UR43, 0x800, URZ ;  /* 0x000008002b047890 */ /* 0x000fc8000fffe03f */
[----:B------:R-:W-:-:S06]  /*1560*/  ULOP3.LUT UP0, URZ, UR4, 0x1bf, URZ, 0xc0, !UPT ;  /* 0x000001bf043f7892 */ /* 0x000fcc000f80c03f */
[----:B------:R-:W-:-:S13]  /*1570*/  PLOP3.LUT P0, PT, PT, PT, UP0, 0x80, 0x0 ;  /* 0x000000000000781c */ /* 0x000fda0003f0f008 */
[----:B------:R-:W-:Y:S05]  /*1580*/  @!P0 BRA `(.L_x_16) ;  /* 0x0000000000408947 */ /* 0x000fea0003800000 */
[----:B0-----:R-:W-:Y:S01]  /*1590*/  MOV R0, 0x0 ;  /* 0x0000000000007802 */ /* 0x001fe20000000f00 */
[----:B------:R-:W-:Y:S01]  /*15a0*/  ULDC.64 UR4, c[0x4][0x70] ;  /* 0x01001c0000047ab9 */ /* 0x000fe20000000a00 */
[----:B------:R-:W-:Y:S01]  /*15b0*/  ULDC.64 UR6, c[0x4][0x8] ;  /* 0x0100020000067ab9 */ /* 0x000fe20000000a00 */
[----:B------:R-:W-:Y:S01]  /*15c0*/  IMAD.U32 R4, RZ, RZ, UR4 ;  /* 0x00000004ff047e24 */ /* 0x000fe2000f8e00ff */
[----:B------:R0:W1:Y:S01]  /*15d0*/  LDC.64 R14, c[0x4][R0] ;  /* 0x01000000000e7b82 */ /* 0x0000620000000a00 */
[----:B------:R-:W-:Y:S01]  /*15e0*/  IMAD.U32 R5, RZ, RZ, UR5 ;  /* 0x00000005ff057e24 */ /* 0x000fe2000f8e00ff */
[----:B------:R-:W-:Y:S01]  /*15f0*/  ULDC.64 UR4, c[0x4][0x78] ;  /* 0x01001e0000047ab9 */ /* 0x000fe20000000a00 */
[----:B------:R-:W-:Y:S02]  /*1600*/  IMAD.U32 R10, RZ, RZ, UR6 ;  /* 0x00000006ff0a7e24 */ /* 0x000fe4000f8e00ff */
[----:B------:R-:W-:Y:S02]  /*1610*/  IMAD.U32 R6, RZ, RZ, UR4 ;  /* 0x00000004ff067e24 */ /* 0x000fe4000f8e00ff */
[----:B------:R-:W-:-:S02]  /*1620*/  IMAD.U32 R7, RZ, RZ, UR5 ;  /* 0x00000005ff077e24 */ /* 0x000fc4000f8e00ff */
[----:B------:R-:W-:Y:S02]  /*1630*/  IMAD.U32 R11, RZ, RZ, UR7 ;  /* 0x00000007ff0b7e24 */ /* 0x000fe4000f8e00ff */
[----:B------:R-:W-:Y:S02]  /*1640*/  IMAD.MOV.U32 R8, RZ, RZ, 0x70 ;  /* 0x00000070ff087424 */ /* 0x000fe400078e00ff */
[----:B------:R-:W-:Y:S02]  /*1650*/  IMAD.MOV.U32 R12, RZ, RZ, 0x1 ;  /* 0x00000001ff0c7424 */ /* 0x000fe400078e00ff */
[----:B0-----:R-:W-:-:S07]  /*1660*/  IMAD.MOV.U32 R13, RZ, RZ, RZ ;  /* 0x000000ffff0d7224 */ /* 0x001fce00078e00ff */
[----:B------:R-:W-:-:S07]  /*1670*/  LEPC R20, `(.L_x_16) ;  /* 0x000000001014794e */ /* 0x000fce0000000000 */
[----:B-1---5:R-:W-:Y:S05]  /*1680*/  CALL.ABS.NOINC R14 ;  /* 0x000000000e007343 */ /* 0x022fea0003c00000 */
.L_x_16:
[----:B------:R-:W-:-:S04]  /*1690*/  IMAD.U32 R24, RZ, RZ, UR43 ;  /* 0x0000002bff187e24 */ /* 0x000fc8000f8e00ff */
[----:B------:R-:W-:-:S05]  /*16a0*/  VIADD R24, R24, 0xa800 ;  /* 0x0000a80018187836 */ /* 0x000fca0000000000 */
[----:B------:R-:W-:-:S13]  /*16b0*/  LOP3.LUT P0, RZ, R24, 0x3ff, RZ, 0xc0, !PT ;  /* 0x000003ff18ff7812 */ /* 0x000fda000780c0ff */
[----:B------:R-:W-:Y:S05]  /*16c0*/  @!P0 BRA `(.L_x_17) ;  /* 0x00000000007c8947 */ /* 0x000fea0003800000 */
[----:B------:R-:W-:Y:S01]  /*16d0*/  MOV R23, 0x0 ;  /* 0x0000000000177802 */ /* 0x000fe20000000f00 */
[----:B------:R-:W-:Y:S01]  /*16e0*/  ULDC.64 UR4, c[0x4][0x70] ;  /* 0x01001c0000047ab9 */ /* 0x000fe20000000a00 */
[----:B------:R-:W-:Y:S01]  /*16f0*/  ULDC.64 UR6, c[0x4][0x78] ;  /* 0x01001e0000067ab9 */ /* 0x000fe20000000a00 */
[----:B------:R-:W-:Y:S01]  /*1700*/  IMAD.U32 R4, RZ, RZ, UR4 ;  /* 0x00000004ff047e24 */ /* 0x000fe2000f8e00ff */
[----:B------:R1:W2:Y:S01]  /*1710*/  LDC.64 R14, c[0x4][R23] ;  /* 0x01000000170e7b82 */ /* 0x0002a20000000a00 */
        /* <DEDUP_REMOVED lines=8> */
[----:B-1----:R-:W-:-:S07]  /*17a0*/  IMAD.MOV.U32 R13, RZ, RZ, RZ ;  /* 0x000000ffff0d7224 */ /* 0x002fce00078e00ff */
[----:B------:R-:W-:-:S07]  /*17b0*/  LEPC R20, `(.L_x_18) ;  /* 0x000000001014794e */ /* 0x000fce0000000000 */
[----:B0-2--5:R-:W-:Y:S05]  /*17c0*/  CALL.ABS.NOINC R14 ;  /* 0x000000000e007343 */ /* 0x025fea0003c00000 */
.L_x_18:
[----:B------:R0:W1:Y:S01]  /*17d0*/  LDC.64 R14, c[0x4][R23] ;  /* 0x01000000170e7b82 */ /* 0x0000620000000a00 */
[----:B------:R-:W-:Y:S01]  /*17e0*/  ULDC.64 UR4, c[0x4][0x70] ;  /* 0x01001c0000047ab9 */ /* 0x000fe20000000a00 */
[----:B------:R-:W-:Y:S01]  /*17f0*/  ULDC.64 UR6, c[0x4][0x10] ;  /* 0x0100040000067ab9 */ /* 0x000fe20000000a00 */
[----:B------:R-:W-:Y:S02]  /*1800*/  IMAD.U32 R4, RZ, RZ, UR4 ;  /* 0x00000004ff047e24 */ /* 0x000fe4000f8e00ff */
        /* <DEDUP_REMOVED lines=10> */
[----:B-1----:R-:W-:Y:S05]  /*18b0*/  CALL.ABS.NOINC R14 ;  /* 0x000000000e007343 */ /* 0x002fea0003c00000 */
.L_x_17:
[----:B------:R-:W-:-:S06]  /*18c0*/  ULOP3.LUT UR4, UR37, 0x1, URZ, 0xfc, !UPT ;  /* 0x0000000125047892 */ /* 0x000fcc000f8efc3f */
[----:B0-----:R-:W-:Y:S01]  /*18d0*/  IMAD.U32 R0, RZ, RZ, UR4 ;  /* 0x00000004ff007e24 */ /* 0x001fe2000f8e00ff */
[----:B------:R-:W-:-:S04]  /*18e0*/  UMOV UR4, 0xffffffff ;  /* 0xffffffff00047882 */ /* 0x000fc80000000000 */
[----:B------:R-:W-:Y:S01]  /*18f0*/  ISETP.NE.AND P0, PT, R0, 0x3, PT ;  /* 0x000000030000780c */ /* 0x000fe20003f05270 */
[----:B------:R-:W-:-:S12]  /*1900*/  BRA.DIV UR4, `(.L_x_19) ;  /* 0x0000009e04f47947 */ /* 0x000fd8000b800000 */
.L_x_332:
[----:B------:R-:W-:Y:S05]  /*1910*/  @!P0 BRA `(.L_x_20) ;  /* 0x0000000000048947 */ /* 0x000fea0003800000 */
[----:B------:R-:W-:Y:S01]  /*1920*/  BPT.TRAP 0x1 ;  /* 0x000000040000795c */ /* 0x000fe20000300000 */
.L_x_20:
[----:B------:R-:W-:Y:S02]  /*1930*/  IMAD.U32 R3, RZ, RZ, UR49 ;  /* 0x00000031ff037e24 */ /* 0x000fe4000f8e00ff */
[----:B------:R-:W-:-:S03]  /*1940*/  IMAD.U32 R0, RZ, RZ, UR36 ;  /* 0x00000024ff007e24 */ /* 0x000fc6000f8e00ff */
[----:B------:R-:W-:Y:S02]  /*1950*/  LEA R3, R3, UR43, 0x3 ;  /* 0x0000002b03037c11 */ /* 0x000fe4000f8e18ff */
[----:B------:R-:W-:-:S04]  /*1960*/  SHF.L.U32 R0, R0, 0x1f, RZ ;  /* 0x0000001f00007819 */ /* 0x000fc800000006ff */
[----:B------:R0:W1:Y:S01]  /*1970*/  SYNCS.PHASECHK.TRANS64.TRYWAIT P1, [R3+URZ], R0 ;  /* 0x00000000030075a7 */ /* 0x000062000802017f */
[----:B------:R-:W-:Y:S05]  /*1980*/  @!P0 BRA `(.L_x_21) ;  /* 0x0000000000048947 */ /* 0x000fea0003800000 */
[----:B------:R-:W-:Y:S01]  /*1990*/  BPT.TRAP 0x1 ;  /* 0x000000040000795c */ /* 0x000fe20000300000 */
.L_x_21:
[----:B-1----:R-:W-:Y:S05]  /*19a0*/  @P1 BRA `(.L_x_22) ;  /* 0x0000000000081947 */ /* 0x002fea0003800000 */
[----:B------:R-:W1:Y:S02]  /*19b0*/  SYNCS.PHASECHK.TRANS64.TRYWAIT P1, [R3+URZ], R0 ;  /* 0x00000000030075a7 */ /* 0x000e64000802017f */
[----:B-1----:R-:W-:Y:S05]  /*19c0*/  @!P1 BRA `(.L_x_23) ;  /* 0x0000009c00e09947 */ /* 0x002fea0003800000 */
.L_x_22:
[----:B------:R-:W-:-:S04]  /*19d0*/  UIADD3 UR4, UR49, 0x1, URZ ;  /* 0x0000000131047890 */ /* 0x000fc8000fffe03f */
[----:B------:R-:W-:Y:S02]  /*19e0*/  UISETP.NE.AND UP0, UPT, UR4, 0x5, UPT ;  /* 0x000000050400788c */ /* 0x000fe4000bf05270 */
[----:B01----:R-:W-:Y:S02]  /*19f0*/  IMAD.U32 R0, RZ, RZ, UR4 ;  /* 0x00000004ff007e24 */ /* 0x003fe4000f8e00ff */
[----:B------:R-:W-:Y:S02]  /*1a00*/  USEL UR4, URZ, 0x1, UP0 ;  /* 0x000000013f047887 */ /* 0x000fe40008000000 */
[----:B------:R-:W-:Y:S02]  /*1a10*/  PLOP3.LUT P1, PT, PT, PT, UP0, 0x80, 0x0 ;  /* 0x000000000000781c */ /* 0x000fe40003f2f008 */
[----:B------:R-:W-:Y:S02]  /*1a20*/  ULOP3.LUT UR4, UR36, UR4, URZ, 0x3c, !UPT ;  /* 0x0000000424047292 */ /* 0x000fe4000f8e3c3f */
[----:B------:R-:W-:-:S04]  /*1a30*/  SEL R0, R0, RZ, P1 ;  /* 0x000000ff00007207 */ /* 0x000fc80000800000 */
[----:B------:R-:W-:Y:S01]  /*1a40*/  IMAD.U32 R170, RZ, RZ, UR4 ;  /* 0x00000004ffaa7e24 */ /* 0x000fe2000f8e00ff */
[----:B------:R-:W-:Y:S06]  /*1a50*/  @!P0 BRA `(.L_x_24) ;  /* 0x0000000000048947 */ /* 0x000fec0003800000 */
[----:B------:R-:W-:Y:S01]  /*1a60*/  BPT.TRAP 0x1 ;  /* 0x000000040000795c */ /* 0x000fe20000300000 */
.L_x_24:
[----:B------:R-:W-:Y:S01]  /*1a70*/  IMAD.U32 R6, RZ, RZ, UR49 ;  /* 0x00000031ff067e24 */ /* 0x000fe2000f8e00ff */
[----:B------:R-:W-:Y:S02]  /*1a80*/  LEA R3, R0, UR43, 0x3 ;  /* 0x0000002b00037c11 */ /* 0x000fe4000f8e18ff */
[----:B------:R-:W-:Y:S01]  /*1a90*/  SHF.L.U32 R4, R170, 0x1f, RZ ;  /* 0x0000001faa047819 */ /* 0x000fe200000006ff */
[----:B------:R-:W-:Y:S01]  /*1aa0*/  IMAD R5, R6, 0x2000, R167 ;  /* 0x0000200006057824 */ /* 0x000fe200078e02a7 */
[----:B------:R-:W-:Y:S02]  /*1ab0*/  ISETP.NE.AND P2, PT, RZ, UR40, PT ;  /* 0x00000028ff007c0c */ /* 0x000fe4000bf45270 */
[----:B------:R0:W1:Y:S01]  /*1ac0*/  SYNCS.PHASECHK.TRANS64.TRYWAIT P1, [R3+URZ], R4 ;  /* 0x00000004030075a7 */ /* 0x000062000802017f */
[----:B------:R-:W-:Y:S01]  /*1ad0*/  VIADD R7, R5, UR43 ;  /* 0x0000002b05077c36 */ /* 0x000fe20008000000 */
[----:B------:R0:W2:Y:S09]  /*1ae0*/  LDS.U8 R8, [R5+UR43] ;  /* 0x0000002b05087984 */ /* 0x0000b20008000000 */
[----:B------:R-:W-:Y:S05]  /*1af0*/  WARPSYNC.ALL ;  /* 0x0000000000007948 */ /* 0x000fea0003800000 */
[----:B------:R-:W-:Y:S01]  /*1b00*/  IMAD.IADD R6, R166, 0x1, R7 ;  /* 0x00000001a6067824 */ /* 0x000fe200078e0207 */
[----:B------:R-:W2:Y:S04]  /*1b10*/  LDS.U8 R9, [R5+UR43+0x40] ;  /* 0x0000402b05097984 */ /* 0x000ea80008000000 */
[----:B------:R-:W-:Y:S04]  /*1b20*/  LDS.U8 R10, [R5+UR43+0x8] ;  /* 0x0000082b050a7984 */ /* 0x000fe80008000000 */
[----:B------:R-:W3:Y:S04]  /*1b30*/  LDS.U8 R11, [R5+UR43+0x48] ;  /* 0x0000482b050b7984 */ /* 0x000ee80008000000 */
[----:B------:R-:W-:Y:S04]  /*1b40*/  LDS.U8 R12, [R5+UR43+0x400] ;  /* 0x0004002b050c7984 */ /* 0x000fe80008000000 */
[----:B------:R-:W4:Y:S04]  /*1b50*/  LDS.U8 R15, [R5+UR43+0x440] ;  /* 0x0004402b050f7984 */ /* 0x000f280008000000 */
[----:B------:R-:W-:Y:S04]  /*1b60*/  LDS.U8 R14, [R5+UR43+0x408] ;  /* 0x0004082b050e7984 */ /* 0x000fe80008000000 */
[----:B------:R-:W0:Y:S04]  /*1b70*/  LDS.U8 R25, [R5+UR43+0x448] ;  /* 0x0004482b05197984 */ /* 0x000e280008000000 */
[----:B------:R-:W-:Y:S04]  /*1b80*/  LDS.U8 R20, [R5+UR43+0x800] ;  /* 0x0008002b05147984 */ /* 0x000fe80008000000 */
[----:B------:R-:W1:Y:S04]  /*1b90*/  LDS.U8 R29, [R5+UR43+0x840] ;  /* 0x0008402b051d7984 */ /* 0x000e680008000000 */
[----:B------:R-:W-:Y:S04]  /*1ba0*/  LDS.U8 R26, [R5+UR43+0x808] ;  /* 0x0008082b051a7984 */ /* 0x000fe80008000000 */
[----:B------:R-:W1:Y:S01]  /*1bb0*/  LDS.U8 R35, [R5+UR43+0x848] ;  /* 0x0008482b05237984 */ /* 0x000e620008000000 */
[----:B--2---:R-:W-:-:S03]  /*1bc0*/  PRMT R8, R9, 0x7604, R8 ;  /* 0x0000760409087816 */ /* 0x004fc60000000008 */
[----:B------:R-:W-:Y:S04]  /*1bd0*/  LDS.U8 R28, [R5+UR43+0xc00] ;  /* 0x000c002b051c7984 */ /* 0x000fe80008000000 */
[----:B------:R-:W2:Y:S01]  /*1be0*/  LDS.U8 R39, [R5+UR43+0xc40] ;  /* 0x000c402b05277984 */ /* 0x000ea20008000000 */
[----:B---3--:R-:W-:-:S03]  /*1bf0*/  PRMT R10, R11, 0x7604, R10 ;  /* 0x000076040b0a7816 */ /* 0x008fc6000000000a */
[----:B------:R-:W-:Y:S04]  /*1c00*/  LDS.U8 R30, [R5+UR43+0xc08] ;  /* 0x000c082b051e7984 */ /* 0x000fe80008000000 */
[----:B------:R-:W3:Y:S01]  /*1c10*/  LDS.U8 R45, [R5+UR43+0xc48] ;  /* 0x000c482b052d7984 */ /* 0x000ee20008000000 */
[----:B----4-:R-:W-:-:S03]  /*1c20*/  PRMT R12, R15, 0x7604, R12 ;  /* 0x000076040f0c7816 */ /* 0x010fc6000000000c */
[----:B------:R-:W4:Y:S04]  /*1c30*/  LDS.U8 R7, [R6] ;  /* 0x0000000006077984 */ /* 0x000f280000000000 */
[----:B------:R-:W4:Y:S01]  /*1c40*/  LDS.U8 R13, [R6+0x8] ;  /* 0x00000800060d7984 */ /* 0x000f220000000000 */
[----:B0-----:R-:W-:-:S03]  /*1c50*/  PRMT R14, R25, 0x7604, R14 ;  /* 0x00007604190e7816 */ /* 0x001fc6000000000e */
[----:B------:R-:W0:Y:S04]  /*1c60*/  LDS.U8 R21, [R6+0x400] ;  /* 0x0004000006157984 */ /* 0x000e280000000000 */
[----:B------:R-:W0:Y:S01]  /*1c70*/  LDS.U8 R27, [R6+0x408] ;  /* 0x00040800061b7984 */ /* 0x000e220000000000 */
[----:B-1----:R-:W-:-:S03]  /*1c80*/  PRMT R20, R29, 0x7604, R20 ;  /* 0x000076041d147816 */ /* 0x002fc60000000014 */
[----:B------:R-:W1:Y:S04]  /*1c90*/  LDS.U8 R31, [R6+0x800] ;  /* 0x00080000061f7984 */ /* 0x000e680000000000 */
[----:B------:R-:W1:Y:S01]  /*1ca0*/  LDS.U8 R37, [R6+0x808] ;  /* 0x0008080006257984 */ /* 0x000e620000000000 */
[----:B------:R-:W-:-:S03]  /*1cb0*/  PRMT R26, R35, 0x7604, R26 ;  /* 0x00007604231a7816 */ /* 0x000fc6000000001a */
[----:B------:R-:W1:Y:S04]  /*1cc0*/  LDS.U8 R41, [R6+0xc00] ;  /* 0x000c000006297984 */ /* 0x000e680000000000 */
[----:B------:R-:W1:Y:S01]  /*1cd0*/  LDS.U8 R47, [R6+0xc08] ;  /* 0x000c0800062f7984 */ /* 0x000e620000000000 */
[----:B--2---:R-:W-:-:S03]  /*1ce0*/  PRMT R28, R39, 0x7604, R28 ;  /* 0x00007604271c7816 */ /* 0x004fc6000000001c */
[----:B------:R-:W2:Y:S04]  /*1cf0*/  LDS.U8 R156, [R6+0x40] ;  /* 0x00004000069c7984 */ /* 0x000ea80000000000 */
[----:B------:R-:W2:Y:S01]  /*1d00*/  LDS.U8 R157, [R6+0x48] ;  /* 0x00004800069d7984 */ /* 0x000ea20000000000 */
[----:B---3--:R-:W-:-:S03]  /*1d10*/  PRMT R30, R45, 0x7604, R30 ;  /* 0x000076042d1e7816 */ /* 0x008fc6000000001e */
[----:B------:R-:W3:Y:S01]  /*1d20*/  LDS.U8 R23, [R6+0x440] ;  /* 0x0004400006177984 */ /* 0x000ee20000000000 */
[----:B----4-:R-:W-:-:S03]  /*1d30*/  PRMT R7, R7, 0x7054, R8 ;  /* 0x0000705407077816 */ /* 0x010fc60000000008 */
[----:B------:R-:W4:Y:S01]  /*1d40*/  LDS.U8 R159, [R6+0x448] ;  /* 0x00044800069f7984 */ /* 0x000f220000000000 */
[----:B------:R-:W-:-:S03]  /*1d50*/  PRMT R10, R13, 0x7054, R10 ;  /* 0x000070540d0a7816 */ /* 0x000fc6000000000a */
[----:B------:R-:W4:Y:S01]  /*1d60*/  LDS.U8 R33, [R6+0x840] ;  /* 0x0008400006217984 */ /* 0x000f220000000000 */
[----:B0-----:R-:W-:-:S03]  /*1d70*/  PRMT R12, R21, 0x7054, R12 ;  /* 0x00007054150c7816 */ /* 0x001fc6000000000c */
[----:B------:R-:W0:Y:S01]  /*1d80*/  LDS.U8 R161, [R6+0x848] ;  /* 0x0008480006a17984 */ /* 0x000e220000000000 */
[----:B------:R-:W-:-:S03]  /*1d90*/  PRMT R14, R27, 0x7054, R14 ;  /* 0x000070541b0e7816 */ /* 0x000fc6000000000e */
[----:B------:R-:W0:Y:S01]  /*1da0*/  LDS.U8 R43, [R6+0xc40] ;  /* 0x000c4000062b7984 */ /* 0x000e220000000000 */
[----:B-1----:R-:W-:-:S03]  /*1db0*/  PRMT R20, R31, 0x7054, R20 ;  /* 0x000070541f147816 */ /* 0x002fc60000000014 */
[----:B------:R-:W1:Y:S01]  /*1dc0*/  LDS.U8 R163, [R6+0xc48] ;  /* 0x000c480006a37984 */ /* 0x000e620000000000 */
[----:B------:R-:W-:Y:S02]  /*1dd0*/  PRMT R26, R37, 0x7054, R26 ;  /* 0x00007054251a7816 */ /* 0x000fe4000000001a */
[----:B------:R-:W-:Y:S02]  /*1de0*/  PRMT R28, R41, 0x7054, R28 ;  /* 0x00007054291c7816 */ /* 0x000fe4000000001c */
[----:B------:R-:W-:Y:S02]  /*1df0*/  PRMT R30, R47, 0x7054, R30 ;  /* 0x000070542f1e7816 */ /* 0x000fe4000000001e */
[----:B--2---:R-:W-:Y:S02]  /*1e00*/  PRMT R156, R156, 0x654, R7 ;  /* 0x000006549c9c7816 */ /* 0x004fe40000000007 */
[----:B------:R-:W-:Y:S02]  /*1e10*/  PRMT R157, R157, 0x654, R10 ;  /* 0x000006549d9d7816 */ /* 0x000fe4000000000a */
[----:B---3--:R-:W-:-:S02]  /*1e20*/  PRMT R158, R23, 0x654, R12 ;  /* 0x00000654179e7816 */ /* 0x008fc4000000000c */
[----:B----4-:R-:W-:Y:S02]  /*1e30*/  PRMT R159, R159, 0x654, R14 ;  /* 0x000006549f9f7816 */ /* 0x010fe4000000000e */
[----:B------:R-:W-:Y:S02]  /*1e40*/  PRMT R160, R33, 0x654, R20 ;  /* 0x0000065421a07816 */ /* 0x000fe40000000014 */
[----:B0-----:R-:W-:Y:S02]  /*1e50*/  PRMT R161, R161, 0x654, R26 ;  /* 0x00000654a1a17816 */ /* 0x001fe4000000001a */
[----:B------:R-:W-:Y:S02]  /*1e60*/  PRMT R162, R43, 0x654, R28 ;  /* 0x000006542ba27816 */ /* 0x000fe4000000001c */
[----:B-1----:R-:W-:Y:S02]  /*1e70*/  PRMT R163, R163, 0x654, R30 ;  /* 0x00000654a3a37816 */ /* 0x002fe4000000001e */
[----:B------:R-:W-:Y:S01]  /*1e80*/  R2UR UR4, R24 ;  /* 0x00000000180472ca */ /* 0x000fe200000e0000 */
[----:B------:R-:W-:Y:S01]  /*1e90*/  UMOV UR7, 0x40000040 ;  /* 0x4000004000077882 */ /* 0x000fe20000000000 */
[----:B------:R-:W-:-:S11]  /*1ea0*/  WARPGROUP.ARRIVE ;  /* 0x00000000000079c5 */ /* 0x000fd60000000000 */
[----:B------:R-:W-:-:S04]  /*1eb0*/  USHF.R.U32.HI UR4, URZ, 0x4, UR4 ;  /* 0x000000043f047899 */ /* 0x000fc80008011604 */
[----:B------:R-:W-:-:S04]  /*1ec0*/  ULOP3.LUT UR4, UR4, 0x3fff, URZ, 0xc0, !UPT ;  /* 0x00003fff04047892 */ /* 0x000fc8000f8ec03f */
[----:B------:R-:W-:-:S04]  /*1ed0*/  ULOP3.LUT UR8, UR4, 0x10000, URZ, 0xfc, !UPT ;  /* 0x0001000004087892 */ /* 0x000fc8000f8efc3f */
[----:B------:R-:W-:-:S07]  /*1ee0*/  ULEA UR4, UR49, UR8, 0xb ;  /* 0x0000000831047291 */ /* 0x000fce000f8e583f */
[----:B------:R-:W-:Y:S02]  /*1ef0*/  UMOV UR6, UR4 ;  /* 0x0000000400067c82 */ /* 0x000fe40008000000 */
[----:B------:R-:W-:Y:S01]  /*1f00*/  IGMMA.64x256x32.S8.S8 R24, R156, gdesc[UR4], RZ, !UPT, gsb0 ;  /* 0x066000049c187df1 */ /* 0x000fe2000c0410ff */
[----:B------:R-:W-:Y:S01]  /*1f10*/  UIADD3 UR6, UR4, 0x2, URZ ;  /* 0x0000000204067890 */ /* 0x000fe2000fffe03f */
[----:B------:R-:W-:Y:S01]  /*1f20*/  UMOV UR7, 0x40000040 ;  /* 0x4000004000077882 */ /* 0x000fe20000000000 */
[----:B------:R-:W-:Y:S02]  /*1f30*/  WARPGROUP.DEPBAR.LE gsb0, 0x0 ;  /* 0x00008000000079c5 */ /* 0x000fe40000010000 */
[----:B------:R-:W-:-:S06]  /*1f40*/  WARPGROUP.ARRIVE ;  /* 0x00000000000079c5 */ /* 0x000fcc0000000000 */
[----:B------:R-:W-:Y:S01]  /*1f50*/  IGMMA.64x256x32.S8.S8 R24, R160, gdesc[UR4], R24, gsb0 ;  /* 0x06600004a0187df1 */ /* 0x000fe20008041018 */
[----:B------:R-:W-:Y:S01]  /*1f60*/  UIADD3 UR6, UR4, 0x4, URZ ;  /* 0x0000000404067890 */ /* 0x000fe2000fffe03f */
[----:B------:R-:W-:Y:S01]  /*1f70*/  UMOV UR7, 0x40000040 ;  /* 0x4000004000077882 */ /* 0x000fe20000000000 */
[----:B------:R-:W-:Y:S02]  /*1f80*/  WARPGROUP.DEPBAR.LE gsb0, 0x0 ;  /* 0x00008000000079c5 */ /* 0x000fe40000010000 */
[----:B------:R-:W-:Y:S04]  /*1f90*/  LDS.U8 R7, [R5+UR43+0x1000] ;  /* 0x0010002b05077984 */ /* 0x000fe80008000000 */
[----:B------:R-:W0:Y:S04]  /*1fa0*/  LDS.U8 R8, [R5+UR43+0x1040] ;  /* 0x0010402b05087984 */ /* 0x000e280008000000 */
[----:B------:R-:W-:Y:S04]  /*1fb0*/  LDS.U8 R9, [R5+UR43+0x1008] ;  /* 0x0010082b05097984 */ /* 0x000fe80008000000 */
[----:B------:R-:W1:Y:S04]  /*1fc0*/  LDS.U8 R12, [R5+UR43+0x1048] ;  /* 0x0010482b050c7984 */ /* 0x000e680008000000 */
[----:B------:R-:W-:Y:S04]  /*1fd0*/  LDS.U8 R11, [R5+UR43+0x1400] ;  /* 0x0014002b050b7984 */ /* 0x000fe80008000000 */
[----:B------:R-:W2:Y:S04]  /*1fe0*/  LDS.U8 R158, [R5+UR43+0x1440] ;  /* 0x0014402b059e7984 */ /* 0x000ea80008000000 */
[----:B------:R-:W-:Y:S04]  /*1ff0*/  LDS.U8 R13, [R5+UR43+0x1408] ;  /* 0x0014082b050d7984 */ /* 0x000fe80008000000 */
[----:B------:R-:W3:Y:S04]  /*2000*/  LDS.U8 R172, [R5+UR43+0x1448] ;  /* 0x0014482b05ac7984 */ /* 0x000ee80008000000 */
[----:B------:R-:W4:Y:S04]  /*2010*/  LDS.U8 R10, [R6+0x1000] ;  /* 0x00100000060a7984 */ /* 0x000f280000000000 */
[----:B------:R-:W4:Y:S04]  /*2020*/  LDS.U8 R14, [R6+0x1008] ;  /* 0x00100800060e7984 */ /* 0x000f280000000000 */
[----:B------:R-:W4:Y:S04]  /*2030*/  LDS.U8 R160, [R6+0x1400] ;  /* 0x0014000006a07984 */ /* 0x000f280000000000 */
[----:B------:R-:W4:Y:S01]  /*2040*/  LDS.U8 R174, [R6+0x1408] ;  /* 0x0014080006ae7984 */ /* 0x000f220000000000 */
[----:B0-----:R-:W-:-:S03]  /*2050*/  PRMT R7, R8, 0x7604, R7 ;  /* 0x0000760408077816 */ /* 0x001fc60000000007 */
[----:B------:R-:W0:Y:S04]  /*2060*/  LDS.U8 R156, [R6+0x1040] ;  /* 0x00104000069c7984 */ /* 0x000e280000000000 */
[----:B------:R-:W0:Y:S01]  /*2070*/  LDS.U8 R20, [R6+0x1048] ;  /* 0x0010480006147984 */ /* 0x000e220000000000 */
[----:B-1----:R-:W-:-:S03]  /*2080*/  PRMT R9, R12, 0x7604, R9 ;  /* 0x000076040c097816 */ /* 0x002fc60000000009 */
[----:B------:R-:W1:Y:S04]  /*2090*/  LDS.U8 R162, [R6+0x1440] ;  /* 0x0014400006a27984 */ /* 0x000e680000000000 */
[----:B------:R-:W1:Y:S01]  /*20a0*/  LDS.U8 R176, [R6+0x1448] ;  /* 0x0014480006b07984 */ /* 0x000e620000000000 */
[----:B--2---:R-:W-:Y:S02]  /*20b0*/  PRMT R11, R158, 0x7604, R11 ;  /* 0x000076049e0b7816 */ /* 0x004fe4000000000b */
[----:B---3--:R-:W-:Y:S02]  /*20c0*/  PRMT R13, R172, 0x7604, R13 ;  /* 0x00007604ac0d7816 */ /* 0x008fe4000000000d */
[----:B----4-:R-:W-:Y:S02]  /*20d0*/  PRMT R7, R10, 0x7054, R7 ;  /* 0x000070540a077816 */ /* 0x010fe40000000007 */
[----:B------:R-:W-:-:S02]  /*20e0*/  PRMT R9, R14, 0x7054, R9 ;  /* 0x000070540e097816 */ /* 0x000fc40000000009 */
[----:B------:R-:W-:Y:S02]  /*20f0*/  PRMT R11, R160, 0x7054, R11 ;  /* 0x00007054a00b7816 */ /* 0x000fe4000000000b */
[----:B------:R-:W-:Y:S02]  /*2100*/  PRMT R13, R174, 0x7054, R13 ;  /* 0x00007054ae0d7816 */ /* 0x000fe4000000000d */
[----:B0-----:R-:W-:Y:S02]  /*2110*/  PRMT R156, R156, 0x654, R7 ;  /* 0x000006549c9c7816 */ /* 0x001fe40000000007 */
[----:B------:R-:W-:Y:S02]  /*2120*/  PRMT R157, R20, 0x654, R9 ;  /* 0x00000654149d7816 */ /* 0x000fe40000000009 */
[----:B-1----:R-:W-:Y:S02]  /*2130*/  PRMT R158, R162, 0x654, R11 ;  /* 0x00000654a29e7816 */ /* 0x002fe4000000000b */
[----:B------:R-:W-:-:S04]  /*2140*/  PRMT R159, R176, 0x654, R13 ;  /* 0x00000654b09f7816 */ /* 0x000fc8000000000d */
        /* <DEDUP_REMOVED lines=34> */
[----:B------:R-:W-:Y:S03]  /*2370*/  IGMMA.64x256x32.S8.S8 R24, R156, gdesc[UR4], R24, gsb0 ;  /* 0x066000049c187df1 */ /* 0x000fe60008041018 */
[----:B------:R-:W-:Y:S02]  /*2380*/  WARPGROUP.DEPBAR.LE gsb0, 0x0 ;  /* 0x00008000000079c5 */ /* 0x000fe40000010000 */
[----:B------:R-:W-:Y:S05]  /*2390*/  @!P2 BRA `(.L_x_25) ;  /* 0x000000140060a947 */ /* 0x000fea0003800000 */
[----:B------:R-:W-:Y:S05]  /*23a0*/  @!P0 BRA `(.L_x_26) ;  /* 0x0000000000048947 */ /* 0x000fea0003800000 */
[----:B------:R-:W-:Y:S01]  /*23b0*/  BPT.TRAP 0x1 ;  /* 0x000000040000795c */ /* 0x000fe20000300000 */
.L_x_26:
[----:B------:R-:W-:-:S05]  /*23c0*/  IMAD.SHL.U32 R176, R0, 0x2000, RZ ;  /* 0x0000200000b07824 */ /* 0x000fca00078e00ff */
[----:B------:R-:W-:-:S05]  /*23d0*/  IADD3 R5, R176, UR43, R167 ;  /* 0x0000002bb0057c10 */ /* 0x000fca000fffe0a7 */
[----:B------:R-:W-:Y:S01]  /*23e0*/  IMAD.IADD R6, R166, 0x1, R5 ;  /* 0x00000001a6067824 */ /* 0x000fe200078e0205 */
[----:B------:R-:W-:Y:S06]  /*23f0*/  @P1 BRA `(.L_x_27) ;  /* 0x0000000000081947 */ /* 0x000fec0003800000 */
[----:B------:R-:W0:Y:S02]  /*2400*/  SYNCS.PHASECHK.TRANS64.TRYWAIT P1, [R3+URZ], R4 ;  /* 0x00000004030075a7 */ /* 0x000e24000802017f */
[----:B0-----:R-:W-:Y:S05]  /*2410*/  @!P1 BRA `(.L_x_28) ;  /* 0x0000009400609947 */ /* 0x001fea0003800000 */
.L_x_27:
[----:B0-----:R-:W-:Y:S01]  /*2420*/  LDS.U8 R3, [R5] ;  /* 0x0000000005037984 */ /* 0x001fe20000000000 */
[----:B------:R-:W0:Y:S01]  /*2430*/  LDC R13, c[0x0][0x28c] ;  /* 0x0000a300ff0d7b82 */ /* 0x000e220000000800 */
[----:B------:R-:W-:Y:S02]  /*2440*/  UMOV UR4, UR49 ;  /* 0x0000003100047c82 */ /* 0x000fe40008000000 */
[----:B------:R-:W1:Y:S04]  /*2450*/  LDS.U8 R4, [R5+0x40] ;  /* 0x0000400005047984 */ /* 0x000e680000000000 */
[----:B------:R-:W-:Y:S04]  /*2460*/  LDS.U8 R7, [R5+0x8] ;  /* 0x0000080005077984 */ /* 0x000fe80000000000 */
[----:B------:R-:W2:Y:S04]  /*2470*/  LDS.U8 R10, [R5+0x48] ;  /* 0x00004800050a7984 */ /* 0x000ea80000000000 */
[----:B------:R-:W-:Y:S04]  /*2480*/  LDS.U8 R9, [R5+0x400] ;  /* 0x0004000005097984 */ /* 0x000fe80000000000 */
[----:B------:R-:W3:Y:S04]  /*2490*/  LDS.U8 R20, [R5+0x440] ;  /* 0x0004400005147984 */ /* 0x000ee80000000000 */
[----:B------:R-:W-:Y:S01]  /*24a0*/  LDS.U8 R11, [R5+0x408] ;  /* 0x00040800050b7984 */ /* 0x000fe20000000000 */
[----:B0-----:R-:W-:-:S03]  /*24b0*/  ISETP.GE.AND P1, PT, R13, 0x101, PT ;  /* 0x000001010d00780c */ /* 0x001fc60003f26270 */
[----:B------:R-:W0:Y:S04]  /*24c0*/  LDS.U8 R158, [R5+0x448] ;  /* 0x00044800059e7984 */ /* 0x000e280000000000 */
[----:B------:R-:W4:Y:S04]  /*24d0*/  LDS.U8 R8, [R6] ;  /* 0x0000000006087984 */ /* 0x000f280000000000 */
[----:B------:R-:W4:Y:S04]  /*24e0*/  LDS.U8 R12, [R6+0x8] ;  /* 0x00000800060c7984 */ /* 0x000f280000000000 */
[----:B------:R-:W4:Y:S04]  /*24f0*/  LDS.U8 R156, [R6+0x400] ;  /* 0x00040000069c7984 */ /* 0x000f280000000000 */
[----:B------:R-:W4:Y:S01]  /*2500*/  LDS.U8 R172, [R6+0x408] ;  /* 0x0004080006ac7984 */ /* 0x000f220000000000 */
[----:B-1----:R-:W-:-:S03]  /*2510*/  PRMT R3, R4, 0x7604, R3 ;  /* 0x0000760404037816 */ /* 0x002fc60000000003 */
[----:B------:R-:W1:Y:S04]  /*2520*/  LDS.U8 R160, [R6+0x40] ;  /* 0x0000400006a07984 */ /* 0x000e680000000000 */
[----:B------:R-:W1:Y:S01]  /*2530*/  LDS.U8 R14, [R6+0x48] ;  /* 0x00004800060e7984 */ /* 0x000e620000000000 */
[----:B--2---:R-:W-:-:S03]  /*2540*/  PRMT R7, R10, 0x7604, R7 ;  /* 0x000076040a077816 */ /* 0x004fc60000000007 */
[----:B------:R-:W2:Y:S04]  /*2550*/  LDS.U8 R162, [R6+0x440] ;  /* 0x0004400006a27984 */ /* 0x000ea80000000000 */
[----:B------:R-:W2:Y:S01]  /*2560*/  LDS.U8 R174, [R6+0x448] ;  /* 0x0004480006ae7984 */ /* 0x000ea20000000000 */
[----:B---3--:R-:W-:Y:S02]  /*2570*/  PRMT R9, R20, 0x7604, R9 ;  /* 0x0000760414097816 */ /* 0x008fe40000000009 */
[----:B0-----:R-:W-:Y:S02]  /*2580*/  PRMT R11, R158, 0x7604, R11 ;  /* 0x000076049e0b7816 */ /* 0x001fe4000000000b */
[----:B----4-:R-:W-:Y:S02]  /*2590*/  PRMT R3, R8, 0x7054, R3 ;  /* 0x0000705408037816 */ /* 0x010fe40000000003 */
[----:B------:R-:W-:-:S02]  /*25a0*/  PRMT R7, R12, 0x7054, R7 ;  /* 0x000070540c077816 */ /* 0x000fc40000000007 */
[----:B------:R-:W-:Y:S02]  /*25b0*/  PRMT R9, R156, 0x7054, R9 ;  /* 0x000070549c097816 */ /* 0x000fe40000000009 */
[----:B------:R-:W-:Y:S02]  /*25c0*/  PRMT R11, R172, 0x7054, R11 ;  /* 0x00007054ac0b7816 */ /* 0x000fe4000000000b */
[----:B-1----:R-:W-:Y:S02]  /*25d0*/  PRMT R160, R160, 0x654, R3 ;  /* 0x00000654a0a07816 */ /* 0x002fe40000000003 */
[----:B------:R-:W-:Y:S02]  /*25e0*/  PRMT R161, R14, 0x654, R7 ;  /* 0x000006540ea17816 */ /* 0x000fe40000000007 */
[----:B--2---:R-:W-:Y:S02]  /*25f0*/  PRMT R162, R162, 0x654, R9 ;  /* 0x00000654a2a27816 */ /* 0x004fe40000000009 */
[----:B------:R-:W-:Y:S01]  /*2600*/  PRMT R163, R174, 0x654, R11 ;  /* 0x00000654aea37816 */ /* 0x000fe2000000000b */
[----:B------:R-:W-:Y:S06]  /*2610*/  @!P1 BRA `(.L_x_29) ;  /* 0x0000000800d09947 */ /* 0x000fec0003800000 */
[----:B------:R-:W-:Y:S01]  /*2620*/  R2UR UR10, R0 ;  /* 0x00000000000a72ca */ /* 0x000fe200000e0000 */
[----:B------:R-:W-:Y:S01]  /*2630*/  UMOV UR5, UR40 ;  /* 0x0000002800057c82 */ /* 0x000fe20008000000 */
[----:B------:R-:W-:-:S13]  /*2640*/  UMOV UR4, UR49 ;  /* 0x0000003100047c82 */ /* 0x000fda0008000000 */
.L_x_37:
[----:B------:R-:W-:-:S04]  /*2650*/  UIADD3 UR6, UR10, 0x1, URZ ;  /* 0x000000010a067890 */ /* 0x000fc8000fffe03f */
[----:B------:R-:W-:-:S04]  /*2660*/  UISETP.NE.AND UP0, UPT, UR6, 0x5, UPT ;  /* 0x000000050600788c */ /* 0x000fc8000bf05270 */
[----:B------:R-:W-:Y:S02]  /*2670*/  USEL UR7, URZ, 0x1, UP0 ;  /* 0x000000013f077887 */ /* 0x000fe40008000000 */
[----:B------:R-:W-:-:S04]  /*2680*/  USEL UR6, UR6, URZ, UP0 ;  /* 0x0000003f06067287 */ /* 0x000fc80008000000 */
[----:B------:R-:W-:Y:S02]  /*2690*/  LOP3.LUT R170, R170, UR7, RZ, 0x3c, !PT ;  /* 0x00000007aaaa7c12 */ /* 0x000fe4000f8e3cff */
[----:B------:R-:W-:Y:S01]  /*26a0*/  IMAD.U32 R0, RZ, RZ, UR6 ;  /* 0x00000006ff007e24 */ /* 0x000fe2000f8e00ff */
[----:B------:R-:W-:Y:S06]  /*26b0*/  @!P0 BRA `(.L_x_30) ;  /* 0x0000000000048947 */ /* 0x000fec0003800000 */
[----:B------:R-:W-:Y:S01]  /*26c0*/  BPT.TRAP 0x1 ;  /* 0x000000040000795c */ /* 0x000fe20000300000 */
.L_x_30:
[----:B------:R-:W-:Y:S01]  /*26d0*/  LEA R3, R0, UR43, 0x3 ;  /* 0x0000002b00037c11 */ /* 0x000fe2000f8e18ff */
[----:B------:R-:W-:Y:S01]  /*26e0*/  ULEA UR9, UR10, UR8, 0xb ;  /* 0x000000080a097291 */ /* 0x000fe2000f8e583f */
[----:B------:R-:W-:Y:S01]  /*26f0*/  SHF.L.U32 R4, R170, 0x1f, RZ ;  /* 0x0000001faa047819 */ /* 0x000fe200000006ff */
[----:B------:R-:W-:Y:S01]  /*2700*/  UMOV UR7, 0x40000040 ;  /* 0x4000004000077882 */ /* 0x000fe20000000000 */
[----:B------:R-:W-:Y:S02]  /*2710*/  IMAD.U32 R6, RZ, RZ, UR10 ;  /* 0x0000000aff067e24 */ /* 0x000fe4000f8e00ff */
[----:B------:R0:W1:Y:S01]  /*2720*/  SYNCS.PHASECHK.TRANS64.TRYWAIT P1, [R3+URZ], R4 ;  /* 0x00000004030075a7 */ /* 0x000062000802017f */
[----:B------:R-:W-:Y:S01]  /*2730*/  WARPGROUP.ARRIVE ;  /* 0x00000000000079c5 */ /* 0x000fe20000000000 */
[----:B------:R-:W-:Y:S01]  /*2740*/  UMOV UR6, UR9 ;  /* 0x0000000900067c82 */ /* 0x000fe20008000000 */
[----:B------:R-:W-:-:S04]  /*2750*/  IMAD R5, R6, 0x2000, R167 ;  /* 0x0000200006057824 */ /* 0x000fc800078e02a7 */
[----:B------:R-:W-:Y:S01]  /*2760*/  IGMMA.64x256x32.S8.S8 R24, R160, gdesc[UR4], R24, gsb0 ;  /* 0x06600004a0187df1 */ /* 0x000fe20008041018 */
[----:B------:R-:W-:Y:S01]  /*2770*/  VIADD R9, R5, UR43 ;  /* 0x0000002b05097c36 */ /* 0x000fe20008000000 */
[----:B------:R-:W-:Y:S01]  /*2780*/  UIADD3 UR6, UR9, 0x2, URZ ;  /* 0x0000000209067890 */ /* 0x000fe2000fffe03f */
[----:B------:R-:W-:Y:S02]  /*2790*/  UMOV UR7, 0x40000040 ;  /* 0x4000004000077882 */ /* 0x000fe40000000000 */
[----:B------:R-:W-:Y:S01]  /*27a0*/  IMAD.IADD R20, R166, 0x1, R9 ;  /* 0x00000001a6147824 */ /* 0x000fe200078e0209 */
[----:B------:R-:W-:Y:S02]  /*27b0*/  WARPGROUP.DEPBAR.LE gsb0, 0x0 ;  /* 0x00008000000079c5 */ /* 0x000fe40000010000 */
[----:B------:R-:W-:Y:S04]  /*27c0*/  LDS.U8 R6, [R5+UR43+0x800] ;  /* 0x0008002b05067984 */ /* 0x000fe80008000000 */
[----:B------:R-:W2:Y:S04]  /*27d0*/  LDS.U8 R7, [R5+UR43+0x840] ;  /* 0x0008402b05077984 */ /* 0x000ea80008000000 */
[----:B------:R-:W-:Y:S04]  /*27e0*/  LDS.U8 R8, [R5+UR43+0x808] ;  /* 0x0008082b05087984 */ /* 0x000fe80008000000 */
[----:B------:R-:W3:Y:S04]  /*27f0*/  LDS.U8 R13, [R5+UR43+0x848] ;  /* 0x0008482b050d7984 */ /* 0x000ee80008000000 */
[----:B------:R-:W-:Y:S04]  /*2800*/  LDS.U8 R10, [R5+UR43+0xc00] ;  /* 0x000c002b050a7984 */ /* 0x000fe80008000000 */
[----:B------:R-:W4:Y:S04]  /*2810*/  LDS.U8 R21, [R5+UR43+0xc40] ;  /* 0x000c402b05157984 */ /* 0x000f280008000000 */
[----:B------:R-:W-:Y:S04]  /*2820*/  LDS.U8 R12, [R5+UR43+0xc08] ;  /* 0x000c082b050c7984 */ /* 0x000fe80008000000 */
[----:B------:R-:W0:Y:S04]  /*2830*/  LDS.U8 R159, [R5+UR43+0xc48] ;  /* 0x000c482b059f7984 */ /* 0x000e280008000000 */
[----:B------:R-:W1:Y:S04]  /*2840*/  LDS.U8 R9, [R20+0x800] ;  /* 0x0008000014097984 */ /* 0x000e680000000000 */
[----:B------:R-:W1:Y:S04]  /*2850*/  LDS.U8 R15, [R20+0x808] ;  /* 0x00080800140f7984 */ /* 0x000e680000000000 */
[----:B------:R-:W1:Y:S04]  /*2860*/  LDS.U8 R23, [R20+0xc00] ;  /* 0x000c000014177984 */ /* 0x000e680000000000 */
[----:B------:R-:W1:Y:S01]  /*2870*/  LDS.U8 R163, [R20+0xc08] ;  /* 0x000c080014a37984 */ /* 0x000e620000000000 */
[----:B--2---:R-:W-:-:S03]  /*2880*/  PRMT R6, R7, 0x7604, R6 ;  /* 0x0000760407067816 */ /* 0x004fc60000000006 */
[----:B------:R-:W2:Y:S04]  /*2890*/  LDS.U8 R11, [R20+0x840] ;  /* 0x00084000140b7984 */ /* 0x000ea80000000000 */
[----:B------:R-:W2:Y:S01]  /*28a0*/  LDS.U8 R161, [R20+0x848] ;  /* 0x0008480014a17984 */ /* 0x000ea20000000000 */
[----:B---3--:R-:W-:-:S03]  /*28b0*/  PRMT R8, R13, 0x7604, R8 ;  /* 0x000076040d087816 */ /* 0x008fc60000000008 */
[----:B------:R-:W3:Y:S04]  /*28c0*/  LDS.U8 R157, [R20+0xc40] ;  /* 0x000c4000149d7984 */ /* 0x000ee80000000000 */
[----:B------:R-:W3:Y:S01]  /*28d0*/  LDS.U8 R14, [R20+0xc48] ;  /* 0x000c4800140e7984 */ /* 0x000ee20000000000 */
[----:B----4-:R-:W-:Y:S02]  /*28e0*/  PRMT R10, R21, 0x7604, R10 ;  /* 0x00007604150a7816 */ /* 0x010fe4000000000a */
[----:B0-----:R-:W-:Y:S02]  /*28f0*/  PRMT R12, R159, 0x7604, R12 ;  /* 0x000076049f0c7816 */ /* 0x001fe4000000000c */
[----:B-1----:R-:W-:Y:S02]  /*2900*/  PRMT R6, R9, 0x7054, R6 ;  /* 0x0000705409067816 */ /* 0x002fe40000000006 */
[----:B------:R-:W-:-:S02]  /*2910*/  PRMT R8, R15, 0x7054, R8 ;  /* 0x000070540f087816 */ /* 0x000fc40000000008 */
[----:B------:R-:W-:Y:S02]  /*2920*/  PRMT R10, R23, 0x7054, R10 ;  /* 0x00007054170a7816 */ /* 0x000fe4000000000a */
[----:B------:R-:W-:Y:S02]  /*2930*/  PRMT R163, R163, 0x7054, R12 ;  /* 0x00007054a3a37816 */ /* 0x000fe4000000000c */
[----:B--2---:R-:W-:Y:S02]  /*2940*/  PRMT R160, R11, 0x654, R6 ;  /* 0x000006540ba07816 */ /* 0x004fe40000000006 */
[----:B------:R-:W-:Y:S02]  /*2950*/  PRMT R161, R161, 0x654, R8 ;  /* 0x00000654a1a17816 */ /* 0x000fe40000000008 */
[----:B---3--:R-:W-:Y:S02]  /*2960*/  PRMT R162, R157, 0x654, R10 ;  /* 0x000006549da27816 */ /* 0x008fe4000000000a */
[----:B------:R-:W-:-:S04]  /*2970*/  PRMT R163, R14, 0x654, R163 ;  /* 0x000006540ea37816 */ /* 0x000fc800000000a3 */
[----:B------:R-:W-:-:S06]  /*2980*/  WARPGROUP.ARRIVE ;  /* 0x00000000000079c5 */ /* 0x000fcc0000000000 */
[----:B------:R-:W-:Y:S03]  /*2990*/  IGMMA.64x256x32.S8.S8 R24, R160, gdesc[UR4], R24, gsb0 ;  /* 0x06600004a0187df1 */ /* 0x000fe60008041018 */
        /* <DEDUP_REMOVED lines=28> */
[----:B------:R-:W-:Y:S01]  /*2b60*/  PRMT R159, R171, 0x654, R12 ;  /* 0x00000654ab9f7816 */ /* 0x000fe2000000000c */
[----:B------:R-:W-:Y:S06]  /*2b70*/  @!P0 BRA `(.L_x_31) ;  /* 0x0000000000048947 */ /* 0x000fec0003800000 */
[----:B------:R-:W-:Y:S01]  /*2b80*/  BPT.TRAP 0x1 ;  /* 0x000000040000795c */ /* 0x000fe20000300000 */
.L_x_31:
[----:B------:R-:W-:Y:S02]  /*2b90*/  UISETP.GT.U32.AND UP0, UPT, UR37, 0x1, UPT ;  /* 0x000000012500788c */ /* 0x000fe4000bf04070 */
[----:B------:R-:W-:-:S04]  /*2ba0*/  ULEA UR6, UR4, UR43, 0x3 ;  /* 0x0000002b04067291 */ /* 0x000fc8000f8e183f */
[----:B------:R-:W-:Y:S01]  /*2bb0*/  UIADD3 UR6, UR6, 0x28, URZ ;  /* 0x0000002806067890 */ /* 0x000fe2000fffe03f */
[----:B------:R-:W-:-:S03]  /*2bc0*/  PLOP3.LUT P2, PT, PT, PT, UP0, 0x80, 0x0 ;  /* 0x000000000000781c */ /* 0x000fc60003f4f008 */
[----:B------:R-:W-:-:S09]  /*2bd0*/  UPRMT UR6, URZ, 0x654, UR6 ;  /* 0x000006543f067896 */ /* 0x000fd20008000006 */
[----:B------:R-:W-:Y:S01]  /*2be0*/  SYNCS.ARRIVE.TRANS64.RED.A1T0 RZ, [UR6], RZ ;  /* 0x000000ffffff79a7 */ /* 0x000fe20008100406 */
[----:B------:R-:W-:Y:S05]  /*2bf0*/  @P2 BRA `(.L_x_32) ;  /* 0x0000000000042947 */ /* 0x000fea0003800000 */
[----:B------:R-:W-:Y:S01]  /*2c00*/  BPT.TRAP 0x1 ;  /* 0x000000040000795c */ /* 0x000fe20000300000 */
.L_x_32:
[----:B------:R-:W-:Y:S01]  /*2c10*/  UIADD3 UR6, UR9, 0x4, URZ ;  /* 0x0000000409067890 */ /* 0x000fe2000fffe03f */
[----:B------:R-:W-:Y:S01]  /*2c20*/  WARPGROUP.ARRIVE ;  /* 0x00000000000079c5 */ /* 0x000fe20000000000 */
[----:B------:R-:W-:Y:S01]  /*2c30*/  UMOV UR7, 0x40000040 ;  /* 0x4000004000077882 */ /* 0x000fe20000000000 */
[----:B------:R-:W-:-:S04]  /*2c40*/  UIADD3 UR4, UR4, 0x1, URZ ;  /* 0x0000000104047890 */ /* 0x000fc8000fffe03f */
[----:B------:R-:W-:-:S05]  /*2c50*/  UISETP.NE.AND UP0, UPT, UR4, 0x5, UPT ;  /* 0x000000050400788c */ /* 0x000fca000bf05270 */
[----:B------:R-:W-:Y:S01]  /*2c60*/  IGMMA.64x256x32.S8.S8 R24, R156, gdesc[UR4], R24, gsb0 ;  /* 0x066000049c187df1 */ /* 0x000fe20008041018 */
[----:B------:R-:W-:Y:S02]  /*2c70*/  USEL UR4, UR4, URZ, UP0 ;  /* 0x0000003f04047287 */ /* 0x000fe40008000000 */
        /* <DEDUP_REMOVED lines=31> */
.L_x_33:
[----:B------:R-:W-:Y:S01]  /*2e70*/  IMAD.SHL.U32 R176, R0, 0x2000, RZ ;  /* 0x0000200000b07824 */ /* 0x000fe200078e00ff */
[----:B------:R-:W-:Y:S04]  /*2e80*/  BSSY B0, `(.L_x_34) ;  /* 0x0000005000007945 */ /* 0x000fe80003800000 */
[----:B------:R-:W-:Y:S01]  /*2e90*/  IADD3 R11, R176, UR43, R167 ;  /* 0x0000002bb00b7c10 */ /* 0x000fe2000fffe0a7 */
[----:B------:R-:W-:Y:S06]  /*2ea0*/  @P1 BRA `(.L_x_35) ;  /* 0x0000000000081947 */ /* 0x000fec0003800000 */
[----:B------:R-:W0:Y:S02]  /*2eb0*/  SYNCS.PHASECHK.TRANS64.TRYWAIT P1, [R3+URZ], R4 ;  /* 0x00000004030075a7 */ /* 0x000e24000802017f */
[----:B0-----:R-:W-:Y:S05]  /*2ec0*/  @!P1 BRA `(.L_x_36) ;  /* 0x0000008800c89947 */ /* 0x001fea0003800000 */
.L_x_35:
[----:B------:R-:W-:Y:S05]  /*2ed0*/  BSYNC B0 ;  /* 0x0000000000007941 */ /* 0x000fea0003800000 */
.L_x_34:
[----:B------:R-:W-:Y:S01]  /*2ee0*/  IMAD.IADD R13, R166, 0x1, R11 ;  /* 0x00000001a60d7824 */ /* 0x000fe200078e020b */
[----:B0-----:R-:W-:Y:S01]  /*2ef0*/  LDS.U8 R3, [R11] ;  /* 0x000000000b037984 */ /* 0x001fe20000000000 */
[----:B------:R-:W-:Y:S05]  /*2f00*/  WARPSYNC.ALL ;  /* 0x0000000000007948 */ /* 0x000fea0003800000 */
[----:B------:R-:W0:Y:S04]  /*2f10*/  LDS.U8 R4, [R11+0x40] ;  /* 0x000040000b047984 */ /* 0x000e280000000000 */
[----:B------:R-:W-:Y:S04]  /*2f20*/  LDS.U8 R5, [R11+0x8] ;  /* 0x000008000b057984 */ /* 0x000fe80000000000 */
[----:B------:R-:W1:Y:S04]  /*2f30*/  LDS.U8 R8, [R11+0x48] ;  /* 0x000048000b087984 */ /* 0x000e680000000000 */
[----:B------:R-:W-:Y:S04]  /*2f40*/  LDS.U8 R7, [R11+0x400] ;  /* 0x000400000b077984 */ /* 0x000fe80000000000 */
[----:B------:R-:W2:Y:S04]  /*2f50*/  LDS.U8 R14, [R11+0x440] ;  /* 0x000440000b0e7984 */ /* 0x000ea80000000000 */
[----:B------:R-:W-:Y:S04]  /*2f60*/  LDS.U8 R9, [R11+0x408] ;  /* 0x000408000b097984 */ /* 0x000fe80000000000 */
[----:B------:R-:W3:Y:S04]  /*2f70*/  LDS.U8 R172, [R11+0x448] ;  /* 0x000448000bac7984 */ /* 0x000ee80000000000 */
[----:B------:R-:W4:Y:S04]  /*2f80*/  LDS.U8 R6, [R13] ;  /* 0x000000000d067984 */ /* 0x000f280000000000 */
        /* <DEDUP_REMOVED lines=19> */
[----:B------:R-:W-:Y:S01]  /*30c0*/  UIADD3 UR6, UR9, 0x6, URZ ;  /* 0x0000000609067890 */ /* 0x000fe2000fffe03f */
[----:B------:R-:W-:Y:S01]  /*30d0*/  WARPGROUP.ARRIVE ;  /* 0x00000000000079c5 */ /* 0x000fe20000000000 */
[----:B------:R-:W-:Y:S01]  /*30e0*/  UMOV UR7, 0x40000040 ;  /* 0x4000004000077882 */ /* 0x000fe20000000000 */
[----:B------:R-:W-:Y:S01]  /*30f0*/  UISETP.GT.AND UP0, UPT, UR5, 0x2, UPT ;  /* 0x000000020500788c */ /* 0x000fe2000bf04270 */
[----:B------:R-:W-:Y:S01]  /*3100*/  R2UR UR10, R0 ;  /* 0x00000000000a72ca */ /* 0x000fe200000e0000 */
[----:B------:R-:W-:-:S09]  /*3110*/  UIADD3 UR5, UR5, -0x1, URZ ;  /* 0xffffffff05057890 */ /* 0x000fd2000fffe03f */
[----:B------:R-:W-:Y:S01]  /*3120*/  IGMMA.64x256x32.S8.S8 R24, R156, gdesc[UR4], R24, gsb0 ;  /* 0x066000049c187df1 */ /* 0x000fe20008041018 */
[----:B------:R-:W-:Y:S02]  /*3130*/  PLOP3.LUT P1, PT, PT, PT, UP0, 0x80, 0x0 ;  /* 0x000000000000781c */ /* 0x000fe40003f2f008 */
[----:B------:R-:W-:-:S11]  /*3140*/  WARPGROUP.DEPBAR.LE gsb0, 0x0 ;  /* 0x00008000000079c5 */ /* 0x000fd60000010000 */
[----:B------:R-:W-:Y:S05]  /*3150*/  @P1 BRA `(.L_x_37) ;  /* 0xfffffff4003c1947 */ /* 0x000fea000383ffff */
.L_x_29:
[----:B------:R-:W-:Y:S01]  /*3160*/  IMAD.MOV.U32 R5, RZ, RZ, 0x40000040 ;  /* 0x40000040ff057424 */ /* 0x000fe200078e00ff */
[----:B------:R-:W-:Y:S01]  /*3170*/  LEA R4, R0, UR8, 0xb ;  /* 0x0000000800047c11 */ /* 0x000fe2000f8e58ff */
[----:B------:R-:W-:Y:S01]  /*3180*/  WARPGROUP.ARRIVE ;  /* 0x00000000000079c5 */ /* 0x000fe20000000000 */
[----:B------:R-:W-:Y:S01]  /*3190*/  IADD3 R173, R176, UR43, R167 ;  /* 0x0000002bb0ad7c10 */ /* 0x000fe2000fffe0a7 */
[----:B------:R-:W-:Y:S01]  /*31a0*/  IMAD.MOV.U32 R7, RZ, RZ, 0x40000040 ;  /* 0x40000040ff077424 */ /* 0x000fe200078e00ff */
[C---:B------:R-:W-:Y:S01]  /*31b0*/  R2UR UR6, R4.reuse ;  /* 0x00000000040672ca */ /* 0x040fe200000e0000 */
[----:B------:R-:W-:Y:S01]  /*31c0*/  VIADD R6, R4, 0x2 ;  /* 0x0000000204067836 */ /* 0x000fe20000000000 */
[----:B------:R-:W-:Y:S01]  /*31d0*/  R2UR UR7, R5 ;  /* 0x00000000050772ca */ /* 0x000fe200000e0000 */
[----:B------:R-:W-:-:S12]  /*31e0*/  IMAD.IADD R14, R166, 0x1, R173 ;  /* 0x00000001a60e7824 */ /* 0x000fd800078e02ad */
[----:B------:R-:W-:Y:S01]  /*31f0*/  IGMMA.64x256x32.S8.S8 R24, R160, gdesc[UR4], R24, gsb0 ;  /* 0x06600004a0187df1 */ /* 0x000fe20008041018 */
[----:B------:R-:W-:Y:S02]  /*3200*/  R2UR UR6, R6 ;  /* 0x00000000060672ca */ /* 0x000fe400000e0000 */
[----:B------:R-:W-:Y:S01]  /*3210*/  R2UR UR7, R7 ;  /* 0x00000000070772ca */ /* 0x000fe200000e0000 */
[----:B------:R-:W-:Y:S02]  /*3220*/  WARPGROUP.DEPBAR.LE gsb0, 0x0 ;  /* 0x00008000000079c5 */ /* 0x000fe40000010000 */
[----:B------:R-:W-:Y:S04]  /*3230*/  LDS.U8 R10, [R173+0xc00] ;  /* 0x000c0000ad0a7984 */ /* 0x000fe80000000000 */
[----:B------:R-:W0:Y:S04]  /*3240*/  LDS.U8 R21, [R173+0xc40] ;  /* 0x000c4000ad157984 */ /* 0x000e280000000000 */
[----:B------:R-:W-:Y:S04]  /*3250*/  LDS.U8 R0, [R173+0x800] ;  /* 0x00080000ad007984 */ /* 0x000fe80000000000 */
[----:B------:R-:W1:Y:S04]  /*3260*/  LDS.U8 R3, [R173+0x840] ;  /* 0x00084000ad037984 */ /* 0x000e680000000000 */
[----:B------:R-:W-:Y:S04]  /*3270*/  LDS.U8 R8, [R173+0x808] ;  /* 0x00080800ad087984 */ /* 0x000fe80000000000 */
[----:B------:R-:W2:Y:S04]  /*3280*/  LDS.U8 R13, [R173+0x848] ;  /* 0x00084800ad0d7984 */ /* 0x000ea80000000000 */
[----:B------:R-:W-:Y:S04]  /*3290*/  LDS.U8 R12, [R173+0xc08] ;  /* 0x000c0800ad0c7984 */ /* 0x000fe80000000000 */
[----:B------:R-:W3:Y:S04]  /*32a0*/  LDS.U8 R161, [R173+0xc48] ;  /* 0x000c4800ada17984 */ /* 0x000ee80000000000 */
        /* <DEDUP_REMOVED lines=53> */
.L_x_38:
        /* <DEDUP_REMOVED lines=8> */
.L_x_39:
[C---:B------:R-:W-:Y:S01]  /*3680*/  VIADD R6, R4.reuse, 0x4 ;  /* 0x0000000404067836 */ /* 0x040fe20000000000 */
[----:B------:R-:W-:Y:S01]  /*3690*/  WARPGROUP.ARRIVE ;  /* 0x00000000000079c5 */ /* 0x000fe20000000000 */
[----:B------:R-:W-:Y:S02]  /*36a0*/  IMAD.MOV.U32 R7, RZ, RZ, 0x40000040 ;  /* 0x40000040ff077424 */ /* 0x000fe400078e00ff */
[----:B------:R-:W-:Y:S01]  /*36b0*/  VIADD R4, R4, 0x6 ;  /* 0x0000000604047836 */ /* 0x000fe20000000000 */
[----:B------:R-:W-:Y:S01]  /*36c0*/  R2UR UR6, R6 ;  /* 0x00000000060672ca */ /* 0x000fe200000e0000 */
[----:B------:R-:W-:Y:S01]  /*36d0*/  IMAD.MOV.U32 R5, RZ, RZ, 0x40000040 ;  /* 0x40000040ff057424 */ /* 0x000fe200078e00ff */
[----:B------:R-:W-:-:S13]  /*36e0*/  R2UR UR7, R7 ;  /* 0x00000000070772ca */ /* 0x000fda00000e0000 */
        /* <DEDUP_REMOVED lines=35> */
.L_x_25:
[----:B------:R-:W-:-:S04]  /*3920*/  IMAD.U32 R0, RZ, RZ, UR45 ;  /* 0x0000002dff007e24 */ /* 0x000fc8000f8e00ff */
[----:B------:R0:W-:Y:S01]  /*3930*/  SYNCS.ARRIVE.TRANS64.A1T0 RZ, [R0+UR44], RZ ;  /* 0x000000ff00ff79a7 */ /* 0x0001e2000810002c */
[----:B------:R-:W-:Y:S05]  /*3940*/  @!P0 BRA `(.L_x_40) ;  /* 0x0000000000048947 */ /* 0x000fea0003800000 */
[----:B------:R-:W-:Y:S01]  /*3950*/  BPT.TRAP 0x1 ;  /* 0x000000040000795c */ /* 0x000fe20000300000 */
.L_x_40:
[----:B------:R-:W-:Y:S02]  /*3960*/  UIADD3 UR6, UR40, UR49, URZ ;  /* 0x0000003128067290 */ /* 0x000fe4000fffe03f */
[----:B------:R-:W-:Y:S02]  /*3970*/  UISETP.GT.U32.AND UP0, UPT, UR37, 0x1, UPT ;  /* 0x000000012500788c */ /* 0x000fe4000bf04070 */
[----:B------:R-:W-:-:S04]  /*3980*/  UIMAD.WIDE.U32 UR4, UR6, -0x33333333, URZ ;  /* 0xcccccccd060478a5 */ /* 0x000fc8000f8e003f */
[----:B------:R-:W-:Y:S01]  /*3990*/  USHF.R.U32.HI UR4, URZ, 0x2, UR5 ;  /* 0x000000023f047899 */ /* 0x000fe20008011605 */
[----:B------:R-:W-:-:S03]  /*39a0*/  PLOP3.LUT P0, PT, PT, PT, UP0, 0x80, 0x0 ;  /* 0x000000000000781c */ /* 0x000fc60003f0f008 */
[----:B------:R-:W-:-:S04]  /*39b0*/  UIMAD UR6, UR4, -0x5, UR6 ;  /* 0xfffffffb040678a4 */ /* 0x000fc8000f8e0206 */
[----:B------:R-:W-:-:S04]  /*39c0*/  ULEA UR6, UR6, UR43, 0x3 ;  /* 0x0000002b06067291 */ /* 0x000fc8000f8e183f */
[----:B------:R-:W-:-:S04]  /*39d0*/  UIADD3 UR6, UR6, 0x28, URZ ;  /* 0x0000002806067890 */ /* 0x000fc8000fffe03f */
[----:B------:R-:W-:-:S09]  /*39e0*/  UPRMT UR6, URZ, 0x654, UR6 ;  /* 0x000006543f067896 */ /* 0x000fd20008000006 */
[----:B------:R-:W-:Y:S01]  /*39f0*/  SYNCS.ARRIVE.TRANS64.RED.A1T0 RZ, [UR6], RZ ;  /* 0x000000ffffff79a7 */ /* 0x000fe20008100406 */
[----:B------:R-:W-:Y:S05]  /*3a00*/  @P0 BRA `(.L_x_41) ;  /* 0x0000000000040947 */ /* 0x000fea0003800000 */
[----:B------:R-:W-:Y:S01]  /*3a10*/  BPT.TRAP 0x1 ;  /* 0x000000040000795c */ /* 0x000fe20000300000 */
.L_x_41:
[----:B0-----:R-:W-:Y:S01]  /*3a20*/  IMAD.U32 R0, RZ, RZ, UR46 ;  /* 0x0000002eff007e24 */ /* 0x001fe2000f8e00ff */
[----:B------:R-:W-:Y:S01]  /*3a30*/  UIADD3 UR49, UR41, UR49, URZ ;  /* 0x0000003129317290 */ /* 0x000fe2000fffe03f */
[----:B------:R-:W0:Y:S01]  /*3a40*/  LDC R12, c[0x0][0x288] ;  /* 0x0000a200ff0c7b82 */ /* 0x000e220000000800 */
[----:B------:R-:W-:Y:S01]  /*3a50*/  UISETP.GE.U32.AND UP1, UPT, UR41, 0x5, UPT ;  /* 0x000000052900788c */ /* 0x000fe2000bf26070 */
[----:B------:R-:W-:Y:S01]  /*3a60*/  IMAD.SHL.U32 R8, R165, 0x2, RZ ;  /* 0x00000002a5087824 */ /* 0x000fe200078e00ff */
[----:B------:R-:W-:Y:S01]  /*3a70*/  SHF.L.U32 R0, R0, 0x1f, RZ ;  /* 0x0000001f00007819 */ /* 0x000fe200000006ff */
[----:B------:R-:W-:Y:S02]  /*3a80*/  UISETP.GT.U32.AND UP0, UPT, UR49, 0x4, UPT ;  /* 0x000000043100788c */ /* 0x000fe4000bf04070 */
[----:B------:R-:W-:Y:S01]  /*3a90*/  UIMAD.WIDE.U32 UR4, UR49, -0x33333333, URZ ;  /* 0xcccccccd310478a5 */ /* 0x000fe2000f8e003f */
[----:B------:R-:W-:Y:S01]  /*3aa0*/  SHF.R.S32.HI R9, RZ, 0x1f, R8 ;  /* 0x0000001fff097819 */ /* 0x000fe20000011408 */
[----:B------:R-:W1:Y:S01]  /*3ab0*/  SYNCS.PHASECHK.TRANS64.TRYWAIT P0, [R169+UR42+0x10], R0 ;  /* 0x00001000a90075a7 */ /* 0x000e62000800016a */
[----:B------:R-:W-:-:S02]  /*3ac0*/  UISETP.LT.U32.AND UP0, UPT, UR41, 0x5, UP0 ;  /* 0x000000052900788c */ /* 0x000fc40008701070 */
[----:B------:R-:W-:Y:S02]  /*3ad0*/  USHF.R.U32.HI UR4, URZ, 0x2, UR5 ;  /* 0x000000023f047899 */ /* 0x000fe40008011605 */
[----:B------:R-:W-:Y:S02]  /*3ae0*/  USEL UR6, URZ, 0x1, !UP0 ;  /* 0x000000013f067887 */ /* 0x000fe4000c000000 */
[----:B------:R-:W-:Y:S02]  /*3af0*/  UIMAD UR49, UR4, -0x5, UR49 ;  /* 0xfffffffb043178a4 */ /* 0x000fe4000f8e0231 */
[----:B------:R-:W-:-:S04]  /*3b00*/  ULOP3.LUT UR36, UR36, UR6, URZ, 0x3c, !UPT ;  /* 0x0000000624247292 */ /* 0x000fc8000f8e3c3f */
[----:B------:R-:W-:Y:S01]  /*3b10*/  @UP1 ULOP3.LUT UR36, UR36, 0x1, UR4, 0x78, !UPT ;  /* 0x0000000124241892 */ /* 0x000fe2000f8e7804 */
[----:B01----:R-:W-:Y:S11]  /*3b20*/  @!P0 BRA `(.L_x_42) ;  /* 0x0000007c00c48947 */ /* 0x003ff60003800000 */
.L_x_333:
[----:B0-----:R-:W-:Y:S01]  /*3b30*/  IMAD.SHL.U32 R3, R22, 0x40, RZ ;  /* 0x0000004016037824 */ /* 0x001fe200078e00ff */
[----:B------:R-:W-:Y:S01]  /*3b40*/  ULDC UR6, c[0x0][0x284] ;  /* 0x0000a10000067ab9 */ /* 0x000fe20000000800 */
[----:B------:R-:W-:Y:S01]  /*3b50*/  IMAD.SHL.U32 R15, R19, 0x100, RZ ;  /* 0x00000100130f7824 */ /* 0x000fe200078e00ff */
[----:B------:R-:W-:Y:S01]  /*3b60*/  SHF.R.S32.HI R14, RZ, 0x1f, R18 ;  /* 0x0000001fff0e7819 */ /* 0x000fe20000011412 */
[----:B------:R-:W-:Y:S01]  /*3b70*/  ULDC.64 UR4, c[0x0][0x5d0] ;  /* 0x0001740000047ab9 */ /* 0x000fe20000000a00 */
[----:B------:R-:W-:Y:S01]  /*3b80*/  ISETP.GE.AND P0, PT, R3, UR6, PT ;  /* 0x0000000603007c0c */ /* 0x000fe2000bf06270 */
[----:B------:R-:W-:Y:S01]  /*3b90*/  IMAD.WIDE.U32 R4, R18, UR4, R8 ;  /* 0x0000000412047c25 */ /* 0x000fe2000f8e0008 */
[----:B------:R-:W-:Y:S02]  /*3ba0*/  SHF.R.S32.HI R13, RZ, 0x1f, R15 ;  /* 0x0000001fff0d7819 */ /* 0x000fe4000001140f */
[C---:B------:R-:W-:Y:S01]  /*3bb0*/  ISETP.GE.OR P0, PT, R15.reuse, R12, P0 ;  /* 0x0000000c0f00720c */ /* 0x040fe20000706670 */
[----:B------:R-:W-:Y:S01]  /*3bc0*/  IMAD R7, R14, UR4, RZ ;  /* 0x000000040e077c24 */ /* 0x000fe2000f8e02ff */
[----:B------:R-:W-:-:S03]  /*3bd0*/  IADD3 R4, P1, R15, R4, RZ ;  /* 0x000000040f047210 */ /* 0x000fc60007f3e0ff */
[----:B------:R-:W-:-:S05]  /*3be0*/  IMAD R7, R18, UR5, R7 ;  /* 0x0000000512077c24 */ /* 0x000fca000f8e0207 */
[----:B------:R-:W-:-:S03]  /*3bf0*/  IADD3.X R5, R13, R5, R7, P1, !PT ;  /* 0x000000050d057210 */ /* 0x000fc60000ffe407 */
[----:B------:R-:W-:Y:S05]  /*3c00*/  @P0 BRA `(.L_x_43) ;  /* 0x0000006000b00947 */ /* 0x000fea0003800000 */
[----:B------:R-:W0:Y:S01]  /*3c10*/  LDC.64 R10, c[0x0][0x5c8] ;  /* 0x00017200ff0a7b82 */ /* 0x000e220000000a00 */
[----:B------:R-:W-:Y:S01]  /*3c20*/  IMAD.WIDE R22, R22, 0x40, R154 ;  /* 0x0000004016167825 */ /* 0x000fe200078e029a */
[----:B------:R-:W-:Y:S01]  /*3c30*/  ULDC.64 UR4, c[0x0][0x5c0] ;  /* 0x0001700000047ab9 */ /* 0x000fe20000000a00 */
[----:B------:R-:W-:Y:S02]  /*3c40*/  BSSY B0, `(.L_x_43) ;  /* 0x0000628000007945 */ /* 0x000fe40003800000 */
[-C--:B0-----:R-:W-:Y:S02]  /*3c50*/  IMAD R0, R23, R10.reuse, RZ ;  /* 0x0000000a17007224 */ /* 0x081fe400078e02ff */
[----:B------:R-:W-:-:S04]  /*3c60*/  IMAD.WIDE.U32 R4, R22, R10, R4 ;  /* 0x0000000a16047225 */ /* 0x000fc800078e0004 */
[----:B------:R-:W-:Y:S01]  /*3c70*/  IMAD R7, R22, R11, R0 ;  /* 0x0000000b16077224 */ /* 0x000fe200078e0200 */
[----:B------:R-:W-:Y:S01]  /*3c80*/  IADD3 R4, P0, R4, UR4, RZ ;  /* 0x0000000404047c10 */ /* 0x000fe2000ff1e0ff */
[----:B------:R-:W-:Y:S02]  /*3c90*/  IMAD R0, R165, -0x2, R12 ;  /* 0xfffffffea5007824 */ /* 0x000fe400078e020c */
[----:B------:R-:W-:Y:S01]  /*3ca0*/  IMAD.IADD R7, R5, 0x1, R7 ;  /* 0x0000000105077824 */ /* 0x000fe200078e0207 */
[----:B------:R-:W-:Y:S01]  /*3cb0*/  LEA R6, P1, R10, R4, 0x3 ;  /* 0x000000040a067211 */ /* 0x000fe200078218ff */
[----:B------:R-:W-:Y:S02]  /*3cc0*/  IMAD.IADD R12, R164, 0x1, -R3 ;  /* 0x00000001a40c7824 */ /* 0x000fe400078e0a03 */
[----:B------:R-:W-:Y:S01]  /*3cd0*/  IMAD.IADD R0, R0, 0x1, -R15 ;  /* 0x0000000100007824 */ /* 0x000fe200078e0a0f */
[----:B------:R-:W-:Y:S02]  /*3ce0*/  IADD3.X R5, R7, UR5, RZ, P0, !PT ;  /* 0x0000000507057c10 */ /* 0x000fe400087fe4ff */
[----:B-----5:R-:W-:-:S02]  /*3cf0*/  ISETP.NE.AND P0, PT, R152, RZ, PT ;  /* 0x000000ff9800720c */ /* 0x020fc40003f05270 */
[----:B------:R-:W-:-:S11]  /*3d00*/  LEA.HI.X R7, R10, R5, R11, 0x3, P1 ;  /* 0x000000050a077211 */ /* 0x000fd600008f1c0b */
[----:B------:R-:W-:Y:S05]  /*3d10*/  @!P0 BRA `(.L_x_44) ;  /* 0x0000004800608947 */ /* 0x000fea0003800000 */
[----:B------:R-:W0:Y:S01]  /*3d20*/  LDC.64 R20, c[0x0][0x5b0] ;  /* 0x00016c00ff147b82 */ /* 0x000e220000000a00 */
[----:B------:R-:W-:Y:S01]  /*3d30*/  ULDC.64 UR4, c[0x0][0x5b8] ;  /* 0x00016e0000047ab9 */ /* 0x000fe20000000a00 */
[----:B------:R-:W-:Y:S01]  /*3d40*/  ISETP.GE.AND P1, PT, R12, 0x1, PT ;  /* 0x000000010c00780c */ /* 0x000fe20003f26270 */
[----:B------:R-:W-:Y:S01]  /*3d50*/  IMAD.WIDE.U32 R8, R18, UR4, R8 ;  /* 0x0000000412087c25 */ /* 0x000fe2000f8e0008 */
[----:B------:R-:W-:Y:S02]  /*3d60*/  BSSY B1, `(.L_x_45) ;  /* 0x000000e000017945 */ /* 0x000fe40003800000 */
[----:B------:R-:W-:Y:S01]  /*3d70*/  ISETP.LT.OR P5, PT, R0, 0x1, !P1 ;  /* 0x000000010000780c */ /* 0x000fe20004fa1670 */
[----:B------:R-:W-:Y:S01]  /*3d80*/  IMAD R3, R14, UR4, RZ ;  /* 0x000000040e037c24 */ /* 0x000fe2000f8e02ff */
[----:B------:R-:W1:Y:S01]  /*3d90*/  LDC.64 R156, c[0x0][0x5a8] ;  /* 0x00016a00ff9c7b82 */ /* 0x000e620000000a00 */
[----:B------:R-:W-:Y:S02]  /*3da0*/  IADD3 R14, P0, R15, R8, RZ ;  /* 0x000000080f0e7210 */ /* 0x000fe40007f1e0ff */
[----:B------:R-:W-:-:S05]  /*3db0*/  IMAD R3, R18, UR5, R3 ;  /* 0x0000000512037c24 */ /* 0x000fca000f8e0203 */
[----:B------:R-:W-:Y:S01]  /*3dc0*/  IADD3.X R15, R13, R9, R3, P0, !PT ;  /* 0x000000090d0f7210 */ /* 0x000fe200007fe403 */
[-C--:B0-----:R-:W-:Y:S02]  /*3dd0*/  IMAD R3, R23, R20.reuse, RZ ;  /* 0x0000001417037224 */ /* 0x081fe400078e02ff */
[----:B------:R-:W-:-:S04]  /*3de0*/  IMAD.WIDE.U32 R8, R22, R20, R14 ;  /* 0x0000001416087225 */ /* 0x000fc800078e000e */
[----:B------:R-:W-:Y:S01]  /*3df0*/  IMAD R13, R22, R21, R3 ;  /* 0x00000015160d7224 */ /* 0x000fe200078e0203 */
[----:B-1----:R-:W-:-:S04]  /*3e00*/  IADD3 R8, P0, R8, R156, RZ ;  /* 0x0000009c08087210 */ /* 0x002fc80007f1e0ff */
[----:B------:R-:W-:Y:S01]  /*3e10*/  IADD3.X R9, R157, R9, R13, P0, !PT ;  /* 0x000000099d097210 */ /* 0x000fe200007fe40d */
[----:B------:R-:W-:Y:S08]  /*3e20*/  @P5 BRA `(.L_x_46) ;  /* 0x0000000000045947 */ /* 0x000ff00003800000 */
[----:B------:R0:W5:Y:S02]  /*3e30*/  LDG.E.U8 R168, desc[UR52][R8.64] ;  /* 0x0000003408a87981 */ /* 0x000164000c1e1100 */
.L_x_46:
[----:B------:R-:W-:Y:S05]  /*3e40*/  BSYNC B1 ;  /* 0x0000000000017941 */ /* 0x000fea0003800000 */
.L_x_45:
[----:B-----5:R-:W-:Y:S01]  /*3e50*/  LOP3.LUT R3, R168, 0xffff, RZ, 0xc0, !PT ;  /* 0x0000ffffa8037812 */ /* 0x020fe200078ec0ff */
[----:B------:R-:W-:Y:S01]  /*3e60*/  IMAD.SHL.U32 R10, R20, 0x8, RZ ;  /* 0x00000008140a7824 */ /* 0x000fe200078e00ff */
[----:B------:R-:W-:Y:S01]  /*3e70*/  ISETP.GE.AND P0, PT, R12, 0x9, PT ;  /* 0x000000090c00780c */ /* 0x000fe20003f06270 */
[----:B------:R-:W-:Y:S01]  /*3e80*/  BSSY B1, `(.L_x_47) ;  /* 0x000000e000017945 */ /* 0x000fe20003800000 */
[----:B------:R-:W-:Y:S02]  /*3e90*/  PRMT R3, R3, 0x8880, RZ ;  /* 0x0000888003037816 */ /* 0x000fe400000000ff */
[----:B------:R-:W-:Y:S02]  /*3ea0*/  ISETP.LT.OR P2, PT, R0, 0x2, !P1 ;  /* 0x000000020000780c */ /* 0x000fe40004f41670 */
[----:B------:R-:W-:Y:S01]  /*3eb0*/  SHF.L.U64.HI R11, R20, 0x3, R21 ;  /* 0x00000003140b7819 */ /* 0x000fe20000010215 */
[----:B------:R-:W-:-:S04]  /*3ec0*/  IMAD R12, R3, R152, RZ ;  /* 0x00000098030c7224 */ /* 0x000fc800078e02ff */
[----:B------:R-:W-:Y:S02]  /*3ed0*/  @!P5 IMAD R3, R24, R153, R12 ;  /* 0x000000991803d224 */ /* 0x000fe400078e020c */
[----:B------:R-:W-:-:S03]  /*3ee0*/  IMAD.WIDE.U32 R10, R22, R20, R10 ;  /* 0x00000014160a7225 */ /* 0x000fc600078e000a */
[----:B------:R1:W-:Y:S01]  /*3ef0*/  @!P5 STG.E.U8 desc[UR52][R4.64], R3 ;  /* 0x000000030400d986 */ /* 0x0003e2000c101134 */
[----:B------:R-:W-:Y:S01]  /*3f00*/  IMAD.IADD R13, R13, 0x1, R11 ;  /* 0x000000010d0d7824 */ /* 0x000fe200078e020b */
[----:B------:R-:W-:Y:S01]  /*3f10*/  IADD3 R10, P3, P4, R14, R156, R10 ;  /* 0x0000009c0e0a7210 */ /* 0x000fe20007c7e00a */
[----:B------:R-:W-:-:S12]  /*3f20*/  @P2 BRA `(.L_x_48) ;  /* 0x00000000000c2947 */ /* 0x000fd80003800000 */
[----:B------:R-:W1:Y:S02]  /*3f30*/  LDG.E.U8 R168, desc[UR52][R8.64+0x1] ;  /* 0x0000013408a87981 */ /* 0x000e64000c1e1100 */
[----:B-1----:R-:W-:-:S05]  /*3f40*/  PRMT R3, R168, 0x8880, RZ ;  /* 0x00008880a8037816 */ /* 0x002fca00000000ff */
[----:B------:R-:W-:-:S07]  /*3f50*/  IMAD R12, R3, R152, RZ ;  /* 0x00000098030c7224 */ /* 0x000fce00078e02ff */
.L_x_48:
[----:B------:R-:W-:Y:S05]  /*3f60*/  BSYNC B1 ;  /* 0x0000000000017941 */ /* 0x000fea0003800000 */
.L_x_47:
[C---:B------:R-:W-:Y:S01]  /*3f70*/  ISETP.LT.OR P5, PT, R0.reuse, 0x1, !P0 ;  /* 0x000000010000780c */ /* 0x040fe200047a1670 */
[----:B------:R-:W-:Y:S01]  /*3f80*/  @!P2 IMAD R25, R25, R153, R12 ;  /* 0x000000991919a224 */ /* 0x000fe200078e020c */
[----:B------:R-:W-:Y:S01]  /*3f90*/  BSSY B1, `(.L_x_49) ;  /* 0x000000a000017945 */ /* 0x000fe20003800000 */
[----:B------:R-:W-:Y:S02]  /*3fa0*/  IADD3.X R11, R15, R157, R13, P3, P4 ;  /* 0x0000009d0f0b7210 */ /* 0x000fe40001fe840d */
[C---:B------:R-:W-:Y:S01]  /*3fb0*/  ISETP.LT.OR P3, PT, R0.reuse, 0x2, !P0 ;  /* 0x000000020000780c */ /* 0x040fe20004761670 */
[----:B------:R2:W-:Y:S01]  /*3fc0*/  @!P2 STG.E.U8 desc[UR52][R4.64+0x1], R25 ;  /* 0x000001190400a986 */ /* 0x0005e2000c101134 */
[C---:B------:R-:W-:Y:S02]  /*3fd0*/  ISETP.LT.OR P4, PT, R0.reuse, 0x9, !P1 ;  /* 0x000000090000780c */ /* 0x040fe40004f81670 */
[----:B------:R-:W-:-:S04]  /*3fe0*/  ISETP.LT.OR P2, PT, R0, 0xa, !P1 ;  /* 0x0000000a0000780c */ /* 0x000fc80004f41670 */
[----:B------:R-:W-:Y:S09]  /*3ff0*/  @P5 BRA `(.L_x_50) ;  /* 0x00000000000c5947 */ /* 0x000ff20003800000 */
[----:B------:R-:W1:Y:S02]  /*4000*/  LDG.E.U8 R168, desc[UR52][R10.64] ;  /* 0x000000340aa87981 */ /* 0x000e64000c1e1100 */
[----:B-1----:R-:W-:-:S05]  /*4010*/  PRMT R3, R168, 0x8880, RZ ;  /* 0x00008880a8037816 */ /* 0x002fca00000000ff */
[----:B------:R-:W-:-:S07]  /*4020*/  IMAD R12, R3, R152, RZ ;  /* 0x00000098030c7224 */ /* 0x000fce00078e02ff */
.L_x_50:
[----:B------:R-:W-:Y:S05]  /*4030*/  BSYNC B1 ;  /* 0x0000000000017941 */ /* 0x000fea0003800000 */
.L_x_49:
[----:B-1----:R-:W-:Y:S01]  /*4040*/  @!P5 IMAD R3, R26, R153, R12 ;  /* 0x000000991a03d224 */ /* 0x002fe200078e020c */
[----:B------:R-:W-:Y:S04]  /*4050*/  BSSY B1, `(.L_x_51) ;  /* 0x0000006000017945 */ /* 0x000fe80003800000 */
[----:B------:R1:W-:Y:S01]  /*4060*/  @!P5 STG.E.U8 desc[UR52][R6.64], R3 ;  /* 0x000000030600d986 */ /* 0x0003e2000c101134 */
[----:B------:R-:W-:Y:S05]  /*4070*/  @P3 BRA `(.L_x_52) ;  /* 0x00000000000c3947 */ /* 0x000fea0003800000 */
[----:B------:R-:W1:Y:S02]  /*4080*/  LDG.E.U8 R168, desc[UR52][R10.64+0x1] ;  /* 0x000001340aa87981 */ /* 0x000e64000c1e1100 */
[----:B-1----:R-:W-:-:S05]  /*4090*/  PRMT R3, R168, 0x8880, RZ ;  /* 0x00008880a8037816 */ /* 0x002fca00000000ff */
[----:B------:R-:W-:-:S07]  /*40a0*/  IMAD R12, R3, R152, RZ ;  /* 0x00000098030c7224 */ /* 0x000fce00078e02ff */
.L_x_52:
[----:B------:R-:W-:Y:S05]  /*40b0*/  BSYNC B1 ;  /* 0x0000000000017941 */ /* 0x000fea0003800000 */
.L_x_51:
[----:B------:R-:W-:Y:S01]  /*40c0*/  @!P3 IMAD R27, R27, R153, R12 ;  /* 0x000000991b1bb224 */ /* 0x000fe200078e020c */
[----:B------:R-:W-:Y:S04]  /*40d0*/  BSSY B1, `(.L_x_53) ;  /* 0x0000006000017945 */ /* 0x000fe80003800000 */
[----:B------:R3:W-:Y:S01]  /*40e0*/  @!P3 STG.E.U8 desc[UR52][R6.64+0x1], R27 ;  /* 0x0000011b0600b986 */ /* 0x0007e2000c101134 */
[----:B------:R-:W-:Y:S05]  /*40f0*/  @P4 BRA `(.L_x_54) ;  /* 0x00000000000c4947 */ /* 0x000fea0003800000 */
[----:B------:R-:W1:Y:S02]  /*4100*/  LDG.E.U8 R168, desc[UR52][R8.64+0x8] ;  /* 0x0000083408a87981 */ /* 0x000e64000c1e1100 */
[----:B-1----:R-:W-:-:S05]  /*4110*/  PRMT R3, R168, 0x8880, RZ ;  /* 0x00008880a8037816 */ /* 0x002fca00000000ff */
[----:B------:R-:W-:-:S07]  /*4120*/  IMAD R12, R3, R152, RZ ;  /* 0x00000098030c7224 */ /* 0x000fce00078e02ff */
.L_x_54:
[----:B------:R-:W-:Y:S05]  /*4130*/  BSYNC B1 ;  /* 0x0000000000017941 */ /* 0x000fea0003800000 */
.L_x_53:
[----:B-1----:R-:W-:Y:S01]  /*4140*/  @!P4 IMAD R3, R28, R153, R12 ;  /* 0x000000991c03c224 */ /* 0x002fe200078e020c */
[----:B------:R-:W-:Y:S04]  /*4150*/  BSSY B1, `(.L_x_55) ;  /* 0x0000006000017945 */ /* 0x000fe80003800000 */
[----:B------:R1:W-:Y:S01]  /*4160*/  @!P4 STG.E.U8 desc[UR52][R4.64+0x8], R3 ;  /* 0x000008030400c986 */ /* 0x0003e2000c101134 */
[----:B------:R-:W-:Y:S05]  /*4170*/  @P2 BRA `(.L_x_56) ;  /* 0x00000000000c2947 */ /* 0x000fea0003800000 */
[----:B------:R-:W1:Y:S02]  /*4180*/  LDG.E.U8 R168, desc[UR52][R8.64+0x9] ;  /* 0x0000093408a87981 */ /* 0x000e64000c1e1100 */
[----:B-1----:R-:W-:-:S05]  /*4190*/  PRMT R3, R168, 0x8880, RZ ;  /* 0x00008880a8037816 */ /* 0x002fca00000000ff */
[----:B------:R-:W-:-:S07]  /*41a0*/  IMAD R12, R3, R152, RZ ;  /* 0x00000098030c7224 */ /* 0x000fce00078e02ff */
.L_x_56:
[----:B------:R-:W-:Y:S05]  /*41b0*/  BSYNC B1 ;  /* 0x0000000000017941 */ /* 0x000fea0003800000 */
.L_x_55:
[C---:B------:R-:W-:Y:S01]  /*41c0*/  ISETP.LT.OR P4, PT, R0.reuse, 0x9, !P0 ;  /* 0x000000090000780c */ /* 0x040fe20004781670 */
[----:B------:R-:W-:Y:S01]  /*41d0*/  @!P2 IMAD R29, R29, R153, R12 ;  /* 0x000000991d1da224 */ /* 0x000fe200078e020c */
[----:B------:R-:W-:Y:S01]  /*41e0*/  BSSY B1, `(.L_x_57) ;  /* 0x0000009000017945 */ /* 0x000fe20003800000 */
[C---:B------:R-:W-:Y:S02]  /*41f0*/  ISETP.LT.OR P3, PT, R0.reuse, 0xa, !P0 ;  /* 0x0000000a0000780c */ /* 0x040fe40004761670 */
[C---:B------:R-:W-:Y:S01]  /*4200*/  ISETP.LT.OR P5, PT, R0.reuse, 0x11, !P1 ;  /* 0x000000110000780c */ /* 0x040fe20004fa1670 */
[----:B------:R4:W-:Y:S01]  /*4210*/  @!P2 STG.E.U8 desc[UR52][R4.64+0x9], R29 ;  /* 0x0000091d0400a986 */ /* 0x0009e2000c101134 */
[----:B------:R-:W-:-:S06]  /*4220*/  ISETP.LT.OR P2, PT, R0, 0x12, !P1 ;  /* 0x000000120000780c */ /* 0x000fcc0004f41670 */
[----:B------:R-:W-:Y:S07]  /*4230*/  @P4 BRA `(.L_x_58) ;  /* 0x00000000000c4947 */ /* 0x000fee0003800000 */
[----:B------:R-:W1:Y:S02]  /*4240*/  LDG.E.U8 R168, desc[UR52][R10.64+0x8] ;  /* 0x000008340aa87981 */ /* 0x000e64000c1e1100 */
[----:B-1----:R-:W-:-:S05]  /*4250*/  PRMT R3, R168, 0x8880, RZ ;  /* 0x00008880a8037816 */ /* 0x002fca00000000ff */
[----:B------:R-:W-:-:S07]  /*4260*/  IMAD R12, R3, R152, RZ ;  /* 0x00000098030c7224 */ /* 0x000fce00078e02ff */
.L_x_58:
[----:B------:R-:W-:Y:S05]  /*4270*/  BSYNC B1 ;  /* 0x0000000000017941 */ /* 0x000fea0003800000 */
.L_x_57:
[----:B-1----:R-:W-:Y:S01]  /*4280*/  @!P4 IMAD R3, R30, R153, R12 ;  /* 0x000000991e03c224 */ /* 0x002fe200078e020c */
[----:B------:R-:W-:Y:S04]  /*4290*/  BSSY B1, `(.L_x_59) ;  /* 0x0000006000017945 */ /* 0x000fe80003800000 */
[----:B------:R1:W-:Y:S01]  /*42a0*/  @!P4 STG.E.U8 desc[UR52][R6.64+0x8], R3 ;  /* 0x000008030600c986 */ /* 0x0003e2000c101134 */
[----:B------:R-:W-:Y:S05]  /*42b0*/  @P3 BRA `(.L_x_60) ;  /* 0x00000000000c3947 */ /* 0x000fea0003800000 */
[----:B------:R-:W1:Y:S02]  /*42c0*/  LDG.E.U8 R168, desc[UR52][R10.64+0x9] ;  /* 0x000009340aa87981 */ /* 0x000e64000c1e1100 */
[----:B-1----:R-:W-:-:S05]  /*42d0*/  PRMT R3, R168, 0x8880, RZ ;  /* 0x00008880a8037816 */ /* 0x002fca00000000ff */
[----:B------:R-:W-:-:S07]  /*42e0*/  IMAD R12, R3, R152, RZ ;  /* 0x00000098030c7224 */ /* 0x000fce00078e02ff */
.L_x_60:
[----:B------:R-:W-:Y:S05]  /*42f0*/  BSYNC B1 ;  /* 0x0000000000017941 */ /* 0x000fea0003800000 */
.L_x_59:
[----:B------:R-:W-:Y:S01]  /*4300*/  @!P3 IMAD R31, R31, R153, R12 ;  /* 0x000000991f1fb224 */ /* 0x000fe200078e020c */
[----:B------:R-:W-:Y:S04]  /*4310*/  BSSY B1, `(.L_x_61) ;  /* 0x0000006000017945 */ /* 0x000fe80003800000 */
[----:B------:R0:W-:Y:S01]  /*4320*/  @!P3 STG.E.U8 desc[UR52][R6.64+0x9], R31 ;  /* 0x0000091f0600b986 */ /* 0x0001e2000c101134 */
[----:B------:R-:W-:Y:S05]  /*4330*/  @P5 BRA `(.L_x_62) ;  /* 0x00000000000c5947 */ /* 0x000fea0003800000 */
[----:B------:R-:W1:Y:S02]  /*4340*/  LDG.E.U8 R168, desc[UR52][R8.64+0x10] ;  /* 0x0000103408a87981 */ /* 0x000e64000c1e1100 */
[----:B-1----:R-:W-:-:S05]  /*4350*/  PRMT R3, R168, 0x8880, RZ ;  /* 0x00008880a8037816 */ /* 0x002fca00000000ff */
[----:B------:R-:W-:-:S07]  /*4360*/  IMAD R12, R3, R152, RZ ;  /* 0x00000098030c7224 */ /* 0x000fce00078e02ff */
.L_x_62:
[----:B------:R-:W-:Y:S05]  /*4370*/  BSYNC B1 ;  /* 0x0000000000017941 */ /* 0x000fea0003800000 */
.L_x_61:
[----:B-1----:R-:W-:Y:S01]  /*4380*/  @!P5 IMAD R3, R32, R153, R12 ;  /* 0x000000992003d224 */ /* 0x002fe200078e020c */
[----:B------:R-:W-:Y:S04]  /*4390*/  BSSY B1, `(.L_x_63) ;  /* 0x0000006000017945 */ /* 0x000fe80003800000 */
[----:B------:R1:W-:Y:S01]  /*43a0*/  @!P5 STG.E.U8 desc[UR52][R4.64+0x10], R3 ;  /* 0x000010030400d986 */ /* 0x0003e2000c101134 */
[----:B------:R-:W-:Y:S05]  /*43b0*/  @P2 BRA `(.L_x_64) ;  /* 0x00000000000c2947 */ /* 0x000fea0003800000 */
[----:B------:R-:W1:Y:S02]  /*43c0*/  LDG.E.U8 R168, desc[UR52][R8.64+0x11] ;  /* 0x0000113408a87981 */ /* 0x000e64000c1e1100 */
[----:B-1----:R-:W-:-:S05]  /*43d0*/  PRMT R3, R168, 0x8880, RZ ;  /* 0x00008880a8037816 */ /* 0x002fca00000000ff */
[----:B------:R-:W-:-:S07]  /*43e0*/  IMAD R12, R3, R152, RZ ;  /* 0x00000098030c7224 */ /* 0x000fce00078e02ff */
.L_x_64:
[----:B------:R-:W-:Y:S05]  /*43f0*/  BSYNC B1 ;  /* 0x0000000000017941 */ /* 0x000fea0003800000 */
.L_x_63:
        /* <DEDUP_REMOVED lines=11> */
.L_x_66:
[----:B------:R-:W-:Y:S05]  /*44b0*/  BSYNC B1 ;  /* 0x0000000000017941 */ /* 0x000fea0003800000 */
.L_x_65:
[----:B-1----:R-:W-:Y:S01]  /*44c0*/  @!P4 IMAD R3, R34, R153, R12 ;  /* 0x000000992203c224 */ /* 0x002fe200078e020c */
[----:B------:R-:W-:Y:S04]  /*44d0*/  BSSY B1, `(.L_x_67) ;  /* 0x0000006000017945 */ /* 0x000fe80003800000 */
[----:B------:R1:W-:Y:S01]  /*44e0*/  @!P4 STG.E.U8 desc[UR52][R6.64+0x10], R3 ;  /* 0x000010030600c986 */ /* 0x0003e2000c101134 */
[----:B------:R-:W-:Y:S05]  /*44f0*/  @P3 BRA `(.L_x_68) ;  /* 0x00000000000c3947 */ /* 0x000fea0003800000 */
[----:B------:R-:W1:Y:S02]  /*4500*/  LDG.E.U8 R168, desc[UR52][R10.64+0x11] ;  /* 0x000011340aa87981 */ /* 0x000e64000c1e1100 */
[----:B-1----:R-:W-:-:S05]  /*4510*/  PRMT R3, R168, 0x8880, RZ ;  /* 0x00008880a8037816 */ /* 0x002fca00000000ff */
[----:B------:R-:W-:-:S07]  /*4520*/  IMAD R12, R3, R152, RZ ;  /* 0x00000098030c7224 */ /* 0x000fce00078e02ff */
.L_x_68:
[----:B------:R-:W-:Y:S05]  /*4530*/  BSYNC B1 ;  /* 0x0000000000017941 */ /* 0x000fea0003800000 */
.L_x_67:
[----:B------:R-:W-:Y:S01]  /*4540*/  @!P3 IMAD R35, R35, R153, R12 ;  /* 0x000000992323b224 */ /* 0x000fe200078e020c */
[----:B------:R-:W-:Y:S04]  /*4550*/  BSSY B1, `(.L_x_69) ;  /* 0x0000006000017945 */ /* 0x000fe80003800000 */
[----:B------:R0:W-:Y:S01]  /*4560*/  @!P3 STG.E.U8 desc[UR52][R6.64+0x11], R35 ;  /* 0x000011230600b986 */ /* 0x0001e2000c101134 */
[----:B------:R-:W-:Y:S05]  /*4570*/  @P5 BRA `(.L_x_70) ;  /* 0x00000000000c5947 */ /* 0x000fea0003800000 */
[----:B------:R-:W1:Y:S02]  /*4580*/  LDG.E.U8 R168, desc[UR52][R8.64+0x18] ;  /* 0x0000183408a87981 */ /* 0x000e64000c1e1100 */
[----:B-1----:R-:W-:-:S05]  /*4590*/  PRMT R3, R168, 0x8880, RZ ;  /* 0x00008880a8037816 */ /* 0x002fca00000000ff */
[----:B------:R-:W-:-:S07]  /*45a0*/  IMAD R12, R3, R152, RZ ;  /* 0x00000098030c7224 */ /* 0x000fce00078e02ff */
.L_x_70:
[----:B------:R-:W-:Y:S05]  /*45b0*/  BSYNC B1 ;  /* 0x0000000000017941 */ /* 0x000fea0003800000 */
.L_x_69:
[----:B-1----:R-:W-:Y:S01]  /*45c0*/  @!P5 IMAD R3, R36, R153, R12 ;  /* 0x000000992403d224 */ /* 0x002fe200078e020c */
[----:B------:R-:W-:Y:S04]  /*45d0*/  BSSY B1, `(.L_x_71) ;  /* 0x0000006000017945 */ /* 0x000fe80003800000 */
[----:B------:R1:W-:Y:S01]  /*45e0*/  @!P5 STG.E.U8 desc[UR52][R4.64+0x18], R3 ;  /* 0x000018030400d986 */ /* 0x0003e2000c101134 */
[----:B------:R-:W-:Y:S05]  /*45f0*/  @P2 BRA `(.L_x_72) ;  /* 0x00000000000c2947 */ /* 0x000fea0003800000 */
[----:B------:R-:W1:Y:S02]  /*4600*/  LDG.E.U8 R168, desc[UR52][R8.64+0x19] ;  /* 0x0000193408a87981 */ /* 0x000e64000c1e1100 */
[----:B-1----:R-:W-:-:S05]  /*4610*/  PRMT R3, R168, 0x8880, RZ ;  /* 0x00008880a8037816 */ /* 0x002fca00000000ff */
[----:B------:R-:W-:-:S07]  /*4620*/  IMAD R12, R3, R152, RZ ;  /* 0x00000098030c7224 */ /* 0x000fce00078e02ff */
.L_x_72:
[----:B------:R-:W-:Y:S05]  /*4630*/  BSYNC B1 ;  /* 0x0000000000017941 */ /* 0x000fea0003800000 */
.L_x_71:
        /* <DEDUP_REMOVED lines=11> */
.L_x_74:
[----:B------:R-:W-:Y:S05]  /*46f0*/  BSYNC B1 ;  /* 0x0000000000017941 */ /* 0x000fea0003800000 */
.L_x_73:
[----:B-1----:R-:W-:Y:S01]  /*4700*/  @!P4 IMAD R3, R38, R153, R12 ;  /* 0x000000992603c224 */ /* 0x002fe200078e020c */
[----:B------:R-:W-:Y:S04]  /*4710*/  BSSY B1, `(.L_x_75) ;  /* 0x0000006000017945 */ /* 0x000fe80003800000 */
[----:B------:R1:W-:Y:S01]  /*4720*/  @!P4 STG.E.U8 desc[UR52][R6.64+0x18], R3 ;  /* 0x000018030600c986 */ /* 0x0003e2000c101134 */
[----:B------:R-:W-:Y:S05]  /*4730*/  @P3 BRA `(.L_x_76) ;  /* 0x00000000000c3947 */ /* 0x000fea0003800000 */
[----:B------:R-:W1:Y:S02]  /*4740*/  LDG.E.U8 R168, desc[UR52][R10.64+0x19] ;  /* 0x000019340aa87981 */ /* 0x000e64000c1e1100 */
[----:B-1----:R-:W-:-:S05]  /*4750*/  PRMT R3, R168, 0x8880, RZ ;  /* 0x00008880a8037816 */ /* 0x002fca00000000ff */
[----:B------:R-:W-:-:S07]  /*4760*/  IMAD R12, R3, R152, RZ ;  /* 0x00000098030c7224 */ /* 0x000fce00078e02ff */
.L_x_76:
[----:B------:R-:W-:Y:S05]  /*4770*/  BSYNC B1 ;  /* 0x0000000000017941 */ /* 0x000fea0003800000 */
.L_x_75:
[----:B------:R-:W-:Y:S01]  /*4780*/  @!P3 IMAD R39, R39, R153, R12 ;  /* 0x000000992727b224 */ /* 0x000fe200078e020c */
[----:B------:R-:W-:Y:S04]  /*4790*/  BSSY B1, `(.L_x_77) ;  /* 0x0000006000017945 */ /* 0x000fe80003800000 */
[----:B------:R0:W-:Y:S01]  /*47a0*/  @!P3 STG.E.U8 desc[UR52][R6.64+0x19], R39 ;  /* 0x000019270600b986 */ /* 0x0001e2000c101134 */
[----:B------:R-:W-:Y:S05]  /*47b0*/  @P5 BRA `(.L_x_78) ;  /* 0x00000000000c5947 */ /* 0x000fea0003800000 */
[----:B------:R-:W1:Y:S02]  /*47c0*/  LDG.E.U8 R168, desc[UR52][R8.64+0x20] ;  /* 0x0000203408a87981 */ /* 0x000e64000c1e1100 */
[----:B-1----:R-:W-:-:S05]  /*47d0*/  PRMT R3, R168, 0x8880, RZ ;  /* 0x00008880a8037816 */ /* 0x002fca00000000ff */
[----:B------:R-:W-:-:S07]  /*47e0*/  IMAD R12, R3, R152, RZ ;  /* 0x00000098030c7224 */ /* 0x000fce00078e02ff */
.L_x_78:
[----:B------:R-:W-:Y:S05]  /*47f0*/  BSYNC B1 ;  /* 0x0000000000017941 */ /* 0x000fea0003800000 */
.L_x_77:
[----:B-1----:R-:W-:Y:S01]  /*4800*/  @!P5 IMAD R3, R40, R153, R12 ;  /* 0x000000992803d224 */ /* 0x002fe200078e020c */
[----:B------:R-:W-:Y:S04]  /*4810*/  BSSY B1, `(.L_x_79) ;  /* 0x0000006000017945 */ /* 0x000fe80003800000 */
[----:B------:R1:W-:Y:S01]  /*4820*/  @!P5 STG.E.U8 desc[UR52][R4.64+0x20], R3 ;  /* 0x000020030400d986 */ /* 0x0003e2000c101134 */
[----:B------:R-:W-:Y:S05]  /*4830*/  @P2 BRA `(.L_x_80) ;  /* 0x00000000000c2947 */ /* 0x000fea0003800000 */
[----:B------:R-:W1:Y:S02]  /*4840*/  LDG.E.U8 R168, desc[UR52][R8.64+0x21] ;  /* 0x0000213408a87981 */ /* 0x000e64000c1e1100 */
[----:B-1----:R-:W-:-:S05]  /*4850*/  PRMT R3, R168, 0x8880, RZ ;  /* 0x00008880a8037816 */ /* 0x002fca00000000ff */
[----:B------:R-:W-:-:S07]  /*4860*/  IMAD R12, R3, R152, RZ ;  /* 0x00000098030c7224 */ /* 0x000fce00078e02ff */
.L_x_80:
[----:B------:R-:W-:Y:S05]  /*4870*/  BSYNC B1 ;  /* 0x0000000000017941 */ /* 0x000fea0003800000 */
.L_x_79:
        /* <DEDUP_REMOVED lines=11> */
.L_x_82:
[----:B------:R-:W-:Y:S05]  /*4930*/  BSYNC B1 ;  /* 0x0000000000017941 */ /* 0x000fea0003800000 */
.L_x_81:
[----:B-1----:R-:W-:Y:S01]  /*4940*/  @!P4 IMAD R3, R42, R153, R12 ;  /* 0x000000992a03c224 */ /* 0x002fe200078e020c */
[----:B------:R-:W-:Y:S04]  /*4950*/  BSSY B1, `(.L_x_83) ;  /* 0x0000006000017945 */ /* 0x000fe80003800000 */
[----:B------:R1:W-:Y:S01]  /*4960*/  @!P4 STG.E.U8 desc[UR52][R6.64+0x20], R3 ;  /* 0x000020030600c986 */ /* 0x0003e2000c101134 */
[----:B------:R-:W-:Y:S05]  /*4970*/  @P3 BRA `(.L_x_84) ;  /* 0x00000000000c3947 */ /* 0x000fea0003800000 */
[----:B------:R-:W1:Y:S02]  /*4980*/  LDG.E.U8 R168, desc[UR52][R10.64+0x21] ;  /* 0x000021340aa87981 */ /* 0x000e64000c1e1100 */
[----:B-1----:R-:W-:-:S05]  /*4990*/  PRMT R3, R168, 0x8880, RZ ;  /* 0x00008880a8037816 */ /* 0x002fca00000000ff */
[----:B------:R-:W-:-:S07]  /*49a0*/  IMAD R12, R3, R152, RZ ;  /* 0x00000098030c7224 */ /* 0x000fce00078e02ff */
.L_x_84:
[----:B------:R-:W-:Y:S05]  /*49b0*/  BSYNC B1 ;  /* 0x0000000000017941 */ /* 0x000fea0003800000 */
.L_x_83:
[----:B------:R-:W-:Y:S01]  /*49c0*/  @!P3 IMAD R43, R43, R153, R12 ;  /* 0x000000992b2bb224 */ /* 0x000fe200078e020c */
[----:B------:R-:W-:Y:S04]  /*49d0*/  BSSY B1, `(.L_x_85) ;  /* 0x0000006000017945 */ /* 0x000fe80003800000 */
[----:B------:R0:W-:Y:S01]  /*49e0*/  @!P3 STG.E.U8 desc[UR52][R6.64+0x21], R43 ;  /* 0x0000212b0600b986 */ /* 0x0001e2000c101134 */
[----:B------:R-:W-:Y:S05]  /*49f0*/  @P5 BRA `(.L_x_86) ;  /* 0x00000000000c5947 */ /* 0x000fea0003800000 */
[----:B------:R-:W1:Y:S02]  /*4a00*/  LDG.E.U8 R168, desc[UR52][R8.64+0x28] ;  /* 0x0000283408a87981 */ /* 0x000e64000c1e1100 */
[----:B-1----:R-:W-:-:S05]  /*4a10*/  PRMT R3, R168, 0x8880, RZ ;  /* 0x00008880a8037816 */ /* 0x002fca00000000ff */
[----:B------:R-:W-:-:S07]  /*4a20*/  IMAD R12, R3, R152, RZ ;  /* 0x00000098030c7224 */ /* 0x000fce00078e02ff */
.L_x_86:
[----:B------:R-:W-:Y:S05]  /*4a30*/  BSYNC B1 ;  /* 0x0000000000017941 */ /* 0x000fea0003800000 */
.L_x_85:
[----:B-1----:R-:W-:Y:S01]  /*4a40*/  @!P5 IMAD R3, R44, R153, R12 ;  /* 0x000000992c03d224 */ /* 0x002fe200078e020c */
[----:B------:R-:W-:Y:S04]  /*4a50*/  BSSY B1, `(.L_x_87) ;  /* 0x0000006000017945 */ /* 0x000fe80003800000 */
[----:B------:R1:W-:Y:S01]  /*4a60*/  @!P5 STG.E.U8 desc[UR52][R4.64+0x28], R3 ;  /* 0x000028030400d986 */ /* 0x0003e2000c101134 */
[----:B------:R-:W-:Y:S05]  /*4a70*/  @P2 BRA `(.L_x_88) ;  /* 0x00000000000c2947 */ /* 0x000fea0003800000 */
[----:B------:R-:W1:Y:S02]  /*4a80*/  LDG.E.U8 R168, desc[UR52][R8.64+0x29] ;  /* 0x0000293408a87981 */ /* 0x000e64000c1e1100 */
[----:B-1----:R-:W-:-:S05]  /*4a90*/  PRMT R3, R168, 0x8880, RZ ;  /* 0x00008880a8037816 */ /* 0x002fca00000000ff */
[----:B------:R-:W-:-:S07]  /*4aa0*/  IMAD R12, R3, R152, RZ ;  /* 0x00000098030c7224 */ /* 0x000fce00078e02ff */
.L_x_88:
[----:B------:R-:W-:Y:S05]  /*4ab0*/  BSYNC B1 ;  /* 0x0000000000017941 */ /* 0x000fea0003800000 */
.L_x_87:
        /* <DEDUP_REMOVED lines=11> */
.L_x_90:
[----:B------:R-:W-:Y:S05]  /*4b70*/  BSYNC B1 ;  /* 0x0000000000017941 */ /* 0x000fea0003800000 */
.L_x_89:
[----:B-1----:R-:W-:Y:S01]  /*4b80*/  @!P4 IMAD R3, R46, R153, R12 ;  /* 0x000000992e03c224 */ /* 0x002fe200078e020c */
[----:B------:R-:W-:Y:S04]  /*4b90*/  BSSY B1, `(.L_x_91) ;  /* 0x0000006000017945 */ /* 0x000fe80003800000 */
[----:B------:R1:W-:Y:S01]  /*4ba0*/  @!P4 STG.E.U8 desc[UR52][R6.64+0x28], R3 ;  /* 0x000028030600c986 */ /* 0x0003e2000c101134 */
[----:B------:R-:W-:Y:S05]  /*4bb0*/  @P3 BRA `(.L_x_92) ;  /* 0x00000000000c3947 */ /* 0x000fea0003800000 */
[----:B------:R-:W1:Y:S02]  /*4bc0*/  LDG.E.U8 R168, desc[UR52][R10.64+0x29] ;  /* 0x000029340aa87981 */ /* 0x000e64000c1e1100 */
[----:B-1----:R-:W-:-:S05]  /*4bd0*/  PRMT R3, R168, 0x8880, RZ ;  /* 0x00008880a8037816 */ /* 0x002fca00000000ff */
[----:B------:R-:W-:-:S07]  /*4be0*/  IMAD R12, R3, R152, RZ ;  /* 0x00000098030c7224 */ /* 0x000fce00078e02ff */
.L_x_92:
[----:B------:R-:W-:Y:S05]  /*4bf0*/  BSYNC B1 ;  /* 0x0000000000017941 */ /* 0x000fea0003800000 */
.L_x_91:
[----:B------:R-:W-:Y:S01]  /*4c00*/  @!P3 IMAD R47, R47, R153, R12 ;  /* 0x000000992f2fb224 */ /* 0x000fe200078e020c */
[----:B------:R-:W-:Y:S04]  /*4c10*/  BSSY B1, `(.L_x_93) ;  /* 0x0000006000017945 */ /* 0x000fe80003800000 */
[----:B------:R0:W-:Y:S01]  /*4c20*/  @!P3 STG.E.U8 desc[UR52][R6.64+0x29], R47 ;  /* 0x0000292f0600b986 */ /* 0x0001e2000c101134 */
[----:B------:R-:W-:Y:S05]  /*4c30*/  @P5 BRA `(.L_x_94) ;  /* 0x00000000000c5947 */ /* 0x000fea0003800000 */
[----:B------:R-:W1:Y:S02]  /*4c40*/  LDG.E.U8 R168, desc[UR52][R8.64+0x30] ;  /* 0x0000303408a87981 */ /* 0x000e64000c1e1100 */
[----:B-1----:R-:W-:-:S05]  /*4c50*/  PRMT R3, R168, 0x8880, RZ ;  /* 0x00008880a8037816 */ /* 0x002fca00000000ff */
[----:B------:R-:W-:-:S07]  /*4c60*/  IMAD R12, R3, R152, RZ ;  /* 0x00000098030c7224 */ /* 0x000fce00078e02ff */
.L_x_94:
[----:B------:R-:W-:Y:S05]  /*4c70*/  BSYNC B1 ;  /* 0x0000000000017941 */ /* 0x000fea0003800000 */
.L_x_93:
[----:B-1----:R-:W-:Y:S01]  /*4c80*/  @!P5 IMAD R3, R48, R153, R12 ;  /* 0x000000993003d224 */ /* 0x002fe200078e020c */
[----:B------:R-:W-:Y:S04]  /*4c90*/  BSSY B1, `(.L_x_95) ;  /* 0x0000006000017945 */ /* 0x000fe80003800000 */
[----:B------:R1:W-:Y:S01]  /*4ca0*/  @!P5 STG.E.U8 desc[UR52][R4.64+0x30], R3 ;  /* 0x000030030400d986 */ /* 0x0003e2000c101134 */
[----:B------:R-:W-:Y:S05]  /*4cb0*/  @P2 BRA `(.L_x_96) ;  /* 0x00000000000c2947 */ /* 0x000fea0003800000 */
[----:B------:R-:W1:Y:S02]  /*4cc0*/  LDG.E.U8 R168, desc[UR52][R8.64+0x31] ;  /* 0x0000313408a87981 */ /* 0x000e64000c1e1100 */
[----:B-1----:R-:W-:-:S05]  /*4cd0*/  PRMT R3, R168, 0x8880, RZ ;  /* 0x00008880a8037816 */ /* 0x002fca00000000ff */
[----:B------:R-:W-:-:S07]  /*4ce0*/  IMAD R12, R3, R152, RZ ;  /* 0x00000098030c7224 */ /* 0x000fce00078e02ff */
.L_x_96:
[----:B------:R-:W-:Y:S05]  /*4cf0*/  BSYNC B1 ;  /* 0x0000000000017941 */ /* 0x000fea0003800000 */
.L_x_95:
        /* <DEDUP_REMOVED lines=11> */
.L_x_98:
[----:B------:R-:W-:Y:S05]  /*4db0*/  BSYNC B1 ;  /* 0x0000000000017941 */ /* 0x000fea0003800000 */
.L_x_97:
[----:B-1----:R-:W-:Y:S01]  /*4dc0*/  @!P4 IMAD R3, R50, R153, R12 ;  /* 0x000000993203c224 */ /* 0x002fe200078e020c */
[----:B------:R-:W-:Y:S04]  /*4dd0*/  BSSY B1, `(.L_x_99) ;  /* 0x0000006000017945 */ /* 0x000fe80003800000 */
[----:B------:R1:W-:Y:S01]  /*4de0*/  @!P4 STG.E.U8 desc[UR52][R6.64+0x30], R3 ;  /* 0x000030030600c986 */ /* 0x0003e2000c101134 */
[----:B------:R-:W-:Y:S05]  /*4df0*/  @P3 BRA `(.L_x_100) ;  /* 0x00000000000c3947 */ /* 0x000fea0003800000 */
[----:B------:R-:W1:Y:S02]  /*4e00*/  LDG.E.U8 R168, desc[UR52][R10.64+0x31] ;  /* 0x000031340aa87981 */ /* 0x000e64000c1e1100 */
[----:B-1----:R-:W-:-:S05]  /*4e10*/  PRMT R3, R168, 0x8880, RZ ;  /* 0x00008880a8037816 */ /* 0x002fca00000000ff */
[----:B------:R-:W-:-:S07]  /*4e20*/  IMAD R12, R3, R152, RZ ;  /* 0x00000098030c7224 */ /* 0x000fce00078e02ff */
.L_x_100:
[----:B------:R-:W-:Y:S05]  /*4e30*/  BSYNC B1 ;  /* 0x0000000000017941 */ /* 0x000fea0003800000 */
.L_x_99:
[----:B------:R-:W-:Y:S01]  /*4e40*/  @!P3 IMAD R51, R51, R153, R12 ;  /* 0x000000993333b224 */ /* 0x000fe200078e020c */
[----:B------:R-:W-:Y:S04]  /*4e50*/  BSSY B1, `(.L_x_101) ;  /* 0x0000006000017945 */ /* 0x000fe80003800000 */
[----:B------:R0:W-:Y:S01]  /*4e60*/  @!P3 STG.E.U8 desc[UR52][R6.64+0x31], R51 ;  /* 0x000031330600b986 */ /* 0x0001e2000c101134 */
[----:B------:R-:W-:Y:S05]  /*4e70*/  @P5 BRA `(.L_x_102) ;  /* 0x00000000000c5947 */ /* 0x000fea0003800000 */
[----:B------:R-:W1:Y:S02]  /*4e80*/  LDG.E.U8 R168, desc[UR52][R8.64+0x38] ;  /* 0x0000383408a87981 */ /* 0x000e64000c1e1100 */
[----:B-1----:R-:W-:-:S05]  /*4e90*/  PRMT R3, R168, 0x8880, RZ ;  /* 0x00008880a8037816 */ /* 0x002fca00000000ff */
[----:B------:R-:W-:-:S07]  /*4ea0*/  IMAD R12, R3, R152, RZ ;  /* 0x00000098030c7224 */ /* 0x000fce00078e02ff */
.L_x_102:
[----:B------:R-:W-:Y:S05]  /*4eb0*/  BSYNC B1 ;  /* 0x0000000000017941 */ /* 0x000fea0003800000 */
.L_x_101:
[----:B-1----:R-:W-:Y:S01]  /*4ec0*/  @!P5 IMAD R3, R52, R153, R12 ;  /* 0x000000993403d224 */ /* 0x002fe200078e020c */
[----:B------:R-:W-:Y:S04]  /*4ed0*/  BSSY B1, `(.L_x_103) ;  /* 0x0000006000017945 */ /* 0x000fe80003800000 */
[----:B------:R1:W-:Y:S01]  /*4ee0*/  @!P5 STG.E.U8 desc[UR52][R4.64+0x38], R3 ;  /* 0x000038030400d986 */ /* 0x0003e2000c101134 */
[----:B------:R-:W-:Y:S05]  /*4ef0*/  @P2 BRA `(.L_x_104) ;  /* 0x00000000000c2947 */ /* 0x000fea0003800000 */
[----:B------:R-:W1:Y:S02]  /*4f00*/  LDG.E.U8 R168, desc[UR52][R8.64+0x39] ;  /* 0x0000393408a87981 */ /* 0x000e64000c1e1100 */
[----:B-1----:R-:W-:-:S05]  /*4f10*/  PRMT R3, R168, 0x8880, RZ ;  /* 0x00008880a8037816 */ /* 0x002fca00000000ff */
[----:B------:R-:W-:-:S07]  /*4f20*/  IMAD R12, R3, R152, RZ ;  /* 0x00000098030c7224 */ /* 0x000fce00078e02ff */
.L_x_104:
[----:B------:R-:W-:Y:S05]  /*4f30*/  BSYNC B1 ;  /* 0x0000000000017941 */ /* 0x000fea0003800000 */
.L_x_103:
        /* <DEDUP_REMOVED lines=11> */
.L_x_106:
[----:B------:R-:W-:Y:S05]  /*4ff0*/  BSYNC B1 ;  /* 0x0000000000017941 */ /* 0x000fea0003800000 */
.L_x_105:
[----:B-1----:R-:W-:Y:S01]  /*5000*/  @!P4 IMAD R3, R54, R153, R12 ;  /* 0x000000993603c224 */ /* 0x002fe200078e020c */
[----:B------:R-:W-:Y:S04]  /*5010*/  BSSY B1, `(.L_x_107) ;  /* 0x0000006000017945 */ /* 0x000fe80003800000 */
[----:B------:R1:W-:Y:S01]  /*5020*/  @!P4 STG.E.U8 desc[UR52][R6.64+0x38], R3 ;  /* 0x000038030600c986 */ /* 0x0003e2000c101134 */
[----:B------:R-:W-:Y:S05]  /*5030*/  @P3 BRA `(.L_x_108) ;  /* 0x00000000000c3947 */ /* 0x000fea0003800000 */
[----:B------:R-:W1:Y:S02]  /*5040*/  LDG.E.U8 R168, desc[UR52][R10.64+0x39] ;  /* 0x000039340aa87981 */ /* 0x000e64000c1e1100 */
[----:B-1----:R-:W-:-:S05]  /*5050*/  PRMT R3, R168, 0x8880, RZ ;  /* 0x00008880a8037816 */ /* 0x002fca00000000ff */
[----:B------:R-:W-:-:S07]  /*5060*/  IMAD R12, R3, R152, RZ ;  /* 0x00000098030c7224 */ /* 0x000fce00078e02ff */
.L_x_108:
[----:B------:R-:W-:Y:S05]  /*5070*/  BSYNC B1 ;  /* 0x0000000000017941 */ /* 0x000fea0003800000 */
.L_x_107:
[----:B------:R-:W-:Y:S01]  /*5080*/  @!P3 IMAD R55, R55, R153, R12 ;  /* 0x000000993737b224 */ /* 0x000fe200078e020c */
[----:B------:R-:W-:Y:S04]  /*5090*/  BSSY B1, `(.L_x_109) ;  /* 0x0000006000017945 */ /* 0x000fe80003800000 */
[----:B------:R0:W-:Y:S01]  /*50a0*/  @!P3 STG.E.U8 desc[UR52][R6.64+0x39], R55 ;  /* 0x000039370600b986 */ /* 0x0001e2000c101134 */
[----:B------:R-:W-:Y:S05]  /*50b0*/  @P5 BRA `(.L_x_110) ;  /* 0x00000000000c5947 */ /* 0x000fea0003800000 */
[----:B------:R-:W1:Y:S02]  /*50c0*/  LDG.E.U8 R168, desc[UR52][R8.64+0x40] ;  /* 0x0000403408a87981 */ /* 0x000e64000c1e1100 */
[----:B-1----:R-:W-:-:S05]  /*50d0*/  PRMT R3, R168, 0x8880, RZ ;  /* 0x00008880a8037816 */ /* 0x002fca00000000ff */
[----:B------:R-:W-:-:S07]  /*50e0*/  IMAD R12, R3, R152, RZ ;  /* 0x00000098030c7224 */ /* 0x000fce00078e02ff */
.L_x_110:
[----:B------:R-:W-:Y:S05]  /*50f0*/  BSYNC B1 ;  /* 0x0000000000017941 */ /* 0x000fea0003800000 */
.L_x_109:
[----:B-1----:R-:W-:Y:S01]  /*5100*/  @!P5 IMAD R3, R56, R153, R12 ;  /* 0x000000993803d224 */ /* 0x002fe200078e020c */
[----:B------:R-:W-:Y:S04]  /*5110*/  BSSY B1, `(.L_x_111) ;  /* 0x0000006000017945 */ /* 0x000fe80003800000 */
[----:B------:R1:W-:Y:S01]  /*5120*/  @!P5 STG.E.U8 desc[UR52][R4.64+0x40], R3 ;  /* 0x000040030400d986 */ /* 0x0003e2000c101134 */
[----:B------:R-:W-:Y:S05]  /*5130*/  @P2 BRA `(.L_x_112) ;  /* 0x00000000000c2947 */ /* 0x000fea0003800000 */
[----:B------:R-:W1:Y:S02]  /*5140*/  LDG.E.U8 R168, desc[UR52][R8.64+0x41] ;  /* 0x0000413408a87981 */ /* 0x000e64000c1e1100 */
[----:B-1----:R-:W-:-:S05]  /*5150*/  PRMT R3, R168, 0x8880, RZ ;  /* 0x00008880a8037816 */ /* 0x002fca00000000ff */
[----:B------:R-:W-:-:S07]  /*5160*/  IMAD R12, R3, R152, RZ ;  /* 0x00000098030c7224 */ /* 0x000fce00078e02ff */
.L_x_112:
[----:B------:R-:W-:Y:S05]  /*5170*/  BSYNC B1 ;  /* 0x0000000000017941 */ /* 0x000fea0003800000 */
.L_x_111:
        /* <DEDUP_REMOVED lines=11> */
.L_x_114:
[----:B------:R-:W-:Y:S05]  /*5230*/  BSYNC B1 ;  /* 0x0000000000017941 */ /* 0x000fea0003800000 */
.L_x_113:
[----:B-1----:R-:W-:Y:S01]  /*5240*/  @!P4 IMAD R3, R58, R153, R12 ;  /* 0x000000993a03c224 */ /* 0x002fe200078e020c */
[----:B------:R-:W-:Y:S04]  /*5250*/  BSSY B1, `(.L_x_115) ;  /* 0x0000006000017945 */ /* 0x000fe80003800000 */
[----:B------:R1:W-:Y:S01]  /*5260*/  @!P4 STG.E.U8 desc[UR52][R6.64+0x40], R3 ;  /* 0x000040030600c986 */ /* 0x0003e2000c101134 */
[----:B------:R-:W-:Y:S05]  /*5270*/  @P3 BRA `(.L_x_116) ;  /* 0x00000000000c3947 */ /* 0x000fea0003800000 */
[----:B------:R-:W1:Y:S02]  /*5280*/  LDG.E.U8 R168, desc[UR52][R10.64+0x41] ;  /* 0x000041340aa87981 */ /* 0x000e64000c1e1100 */
[----:B-1----:R-:W-:-:S05]  /*5290*/  PRMT R3, R168, 0x8880, RZ ;  /* 0x00008880a8037816 */ /* 0x002fca00000000ff */
[----:B------:R-:W-:-:S07]  /*52a0*/  IMAD R12, R3, R152, RZ ;  /* 0x00000098030c7224 */ /* 0x000fce00078e02ff */
.L_x_116:
[----:B------:R-:W-:Y:S05]  /*52b0*/  BSYNC B1 ;  /* 0x0000000000017941 */ /* 0x000fea0003800000 */
.L_x_115:
[----:B------:R-:W-:Y:S01]  /*52c0*/  @!P3 IMAD R59, R59, R153, R12 ;  /* 0x000000993b3bb224 */ /* 0x000fe200078e020c */
[----:B------:R-:W-:Y:S04]  /*52d0*/  BSSY B1, `(.L_x_117) ;  /* 0x0000006000017945 */ /* 0x000fe80003800000 */
[----:B------:R0:W-:Y:S01]  /*52e0*/  @!P3 STG.E.U8 desc[UR52][R6.64+0x41], R59 ;  /* 0x0000413b0600b986 */ /* 0x0001e2000c101134 */
[----:B------:R-:W-:Y:S05]  /*52f0*/  @P5 BRA `(.L_x_118) ;  /* 0x00000000000c5947 */ /* 0x000fea0003800000 */
[----:B------:R-:W1:Y:S02]  /*5300*/  LDG.E.U8 R168, desc[UR52][R8.64+0x48] ;  /* 0x0000483408a87981 */ /* 0x000e64000c1e1100 */
[----:B-1----:R-:W-:-:S05]  /*5310*/  PRMT R3, R168, 0x8880, RZ ;  /* 0x00008880a8037816 */ /* 0x002fca00000000ff */
[----:B------:R-:W-:-:S07]  /*5320*/  IMAD R12, R3, R152, RZ ;  /* 0x00000098030c7224 */ /* 0x000fce00078e02ff */
.L_x_118:
[----:B------:R-:W-:Y:S05]  /*5330*/  BSYNC B1 ;  /* 0x0000000000017941 */ /* 0x000fea0003800000 */
.L_x_117:
[----:B-1----:R-:W-:Y:S01]  /*5340*/  @!P5 IMAD R3, R60, R153, R12 ;  /* 0x000000993c03d224 */ /* 0x002fe200078e020c */
[----:B------:R-:W-:Y:S04]  /*5350*/  BSSY B1, `(.L_x_119) ;  /* 0x0000006000017945 */ /* 0x000fe80003800000 */
[----:B------:R1:W-:Y:S01]  /*5360*/  @!P5 STG.E.U8 desc[UR52][R4.64+0x48], R3 ;  /* 0x000048030400d986 */ /* 0x0003e2000c101134 */
[----:B------:R-:W-:Y:S05]  /*5370*/  @P2 BRA `(.L_x_120) ;  /* 0x00000000000c2947 */ /* 0x000fea0003800000 */
[----:B------:R-:W1:Y:S02]  /*5380*/  LDG.E.U8 R168, desc[UR52][R8.64+0x49] ;  /* 0x0000493408a87981 */ /* 0x000e64000c1e1100 */
[----:B-1----:R-:W-:-:S05]  /*5390*/  PRMT R3, R168, 0x8880, RZ ;  /* 0x00008880a8037816 */ /* 0x002fca00000000ff */
[----:B------:R-:W-:-:S07]  /*53a0*/  IMAD R12, R3, R152, RZ ;  /* 0x00000098030c7224 */ /* 0x000fce00078e02ff */
.L_x_120:
[----:B------:R-:W-:Y:S05]  /*53b0*/  BSYNC B1 ;  /* 0x0000000000017941 */ /* 0x000fea0003800000 */
.L_x_119:
        /* <DEDUP_REMOVED lines=11> */
.L_x_122:
[----:B------:R-:W-:Y:S05]  /*5470*/  BSYNC B1 ;  /* 0x0000000000017941 */ /* 0x000fea0003800000 */
.L_x_121:
[----:B-1----:R-:W-:Y:S01]  /*5480*/  @!P4 IMAD R3, R62, R153, R12 ;  /* 0x000000993e03c224 */ /* 0x002fe200078e020c */
[----:B------:R-:W-:Y:S04]  /*5490*/  BSSY B1, `(.L_x_123) ;  /* 0x0000006000017945 */ /* 0x000fe80003800000 */
[----:B------:R1:W-:Y:S01]  /*54a0*/  @!P4 STG.E.U8 desc[UR52][R6.64+0x48], R3 ;  /* 0x000048030600c986 */ /* 0x0003e2000c101134 */
[----:B------:R-:W-:Y:S05]  /*54b0*/  @P3 BRA `(.L_x_124) ;  /* 0x00000000000c3947 */ /* 0x000fea0003800000 */
[----:B------:R-:W1:Y:S02]  /*54c0*/  LDG.E.U8 R168, desc[UR52][R10.64+0x49] ;  /* 0x000049340aa87981 */ /* 0x000e64000c1e1100 */
[----:B-1----:R-:W-:-:S05]  /*54d0*/  PRMT R3, R168, 0x8880, RZ ;  /* 0x00008880a8037816 */ /* 0x002fca00000000ff */
[----:B------:R-:W-:-:S07]  /*54e0*/  IMAD R12, R3, R152, RZ ;  /* 0x00000098030c7224 */ /* 0x000fce00078e02ff */
.L_x_124:
[----:B------:R-:W-:Y:S05]  /*54f0*/  BSYNC B1 ;  /* 0x0000000000017941 */ /* 0x000fea0003800000 */
.L_x_123:
[----:B------:R-:W-:Y:S01]  /*5500*/  @!P3 IMAD R63, R63, R153, R12 ;  /* 0x000000993f3fb224 */ /* 0x000fe200078e020c */
[----:B------:R-:W-:Y:S04]  /*5510*/  BSSY B1, `(.L_x_125) ;  /* 0x0000006000017945 */ /* 0x000fe80003800000 */
[----:B------:R0:W-:Y:S01]  /*5520*/  @!P3 STG.E.U8 desc[UR52][R6.64+0x49], R63 ;  /* 0x0000493f0600b986 */ /* 0x0001e2000c101134 */
[----:B------:R-:W-:Y:S05]  /*5530*/  @P5 BRA `(.L_x_126) ;  /* 0x00000000000c5947 */ /* 0x000fea0003800000 */
[----:B------:R-:W1:Y:S02]  /*5540*/  LDG.E.U8 R168, desc[UR52][R8.64+0x50] ;  /* 0x0000503408a87981 */ /* 0x000e64000c1e1100 */
[----:B-1----:R-:W-:-:S05]  /*5550*/  PRMT R3, R168, 0x8880, RZ ;  /* 0x00008880a8037816 */ /* 0x002fca00000000ff */
[----:B------:R-:W-:-:S07]  /*5560*/  IMAD R12, R3, R152, RZ ;  /* 0x00000098030c7224 */ /* 0x000fce00078e02ff */
.L_x_126:
[----:B------:R-:W-:Y:S05]  /*5570*/  BSYNC B1 ;  /* 0x0000000000017941 */ /* 0x000fea0003800000 */
.L_x_125:
[----:B-1----:R-:W-:Y:S01]  /*5580*/  @!P5 IMAD R3, R64, R153, R12 ;  /* 0x000000994003d224 */ /* 0x002fe200078e020c */
[----:B------:R-:W-:Y:S04]  /*5590*/  BSSY B1, `(.L_x_127) ;  /* 0x0000006000017945 */ /* 0x000fe80003800000 */
[----:B------:R1:W-:Y:S01]  /*55a0*/  @!P5 STG.E.U8 desc[UR52][R4.64+0x50], R3 ;  /* 0x000050030400d986 */ /* 0x0003e2000c101134 */
[----:B------:R-:W-:Y:S05]  /*55b0*/  @P2 BRA `(.L_x_128) ;  /* 0x00000000000c2947 */ /* 0x000fea0003800000 */
[----:B------:R-:W1:Y:S02]  /*55c0*/  LDG.E.U8 R168, desc[UR52][R8.64+0x51] ;  /* 0x0000513408a87981 */ /* 0x000e64000c1e1100 */
[----:B-1----:R-:W-:-:S05]  /*55d0*/  PRMT R3, R168, 0x8880, RZ ;  /* 0x00008880a8037816 */ /* 0x002fca00000000ff */
[----:B------:R-:W-:-:S07]  /*55e0*/  IMAD R12, R3, R152, RZ ;  /* 0x00000098030c7224 */ /* 0x000fce00078e02ff */
.L_x_128:
[----:B------:R-:W-:Y:S05]  /*55f0*/  BSYNC B1 ;  /* 0x0000000000017941 */ /* 0x000fea0003800000 */
.L_x_127:
        /* <DEDUP_REMOVED lines=11> */
.L_x_130:
[----:B------:R-:W-:Y:S05]  /*56b0*/  BSYNC B1 ;  /* 0x0000000000017941 */ /* 0x000fea0003800000 */
.L_x_129:
[----:B-1----:R-:W-:Y:S01]  /*56c0*/  @!P4 IMAD R3, R66, R153, R12 ;  /* 0x000000994203c224 */ /* 0x002fe200078e020c */
[----:B------:R-:W-:Y:S04]  /*56d0*/  BSSY B1, `(.L_x_131) ;  /* 0x0000006000017945 */ /* 0x000fe80003800000 */
[----:B------:R1:W-:Y:S01]  /*56e0*/  @!P4 STG.E.U8 desc[UR52][R6.64+0x50], R3 ;  /* 0x000050030600c986 */ /* 0x0003e2000c101134 */
[----:B------:R-:W-:Y:S05]  /*56f0*/  @P3 BRA `(.L_x_132) ;  /* 0x00000000000c3947 */ /* 0x000fea0003800000 */
[----:B------:R-:W1:Y:S02]  /*5700*/  LDG.E.U8 R168, desc[UR52][R10.64+0x51] ;  /* 0x000051340aa87981 */ /* 0x000e64000c1e1100 */
[----:B-1----:R-:W-:-:S05]  /*5710*/  PRMT R3, R168, 0x8880, RZ ;  /* 0x00008880a8037816 */ /* 0x002fca00000000ff */
[----:B------:R-:W-:-:S07]  /*5720*/  IMAD R12, R3, R152, RZ ;  /* 0x00000098030c7224 */ /* 0x000fce00078e02ff */
.L_x_132:
[----:B------:R-:W-:Y:S05]  /*5730*/  BSYNC B1 ;  /* 0x0000000000017941 */ /* 0x000fea0003800000 */
.L_x_131:
[----:B------:R-:W-:Y:S01]  /*5740*/  @!P3 IMAD R67, R67, R153, R12 ;  /* 0x000000994343b224 */ /* 0x000fe200078e020c */
[----:B------:R-:W-:Y:S04]  /*5750*/  BSSY B1, `(.L_x_133) ;  /* 0x0000006000017945 */ /* 0x000fe80003800000 */
[----:B------:R0:W-:Y:S01]  /*5760*/  @!P3 STG.E.U8 desc[UR52][R6.64+0x51], R67 ;  /* 0x000051430600b986 */ /* 0x0001e2000c101134 */
[----:B------:R-:W-:Y:S05]  /*5770*/  @P5 BRA `(.L_x_134) ;  /* 0x00000000000c5947 */ /* 0x000fea0003800000 */
[----:B------:R-:W1:Y:S02]  /*5780*/  LDG.E.U8 R168, desc[UR52][R8.64+0x58] ;  /* 0x0000583408a87981 */ /* 0x000e64000c1e1100 */
[----:B-1----:R-:W-:-:S05]  /*5790*/  PRMT R3, R168, 0x8880, RZ ;  /* 0x00008880a8037816 */ /* 0x002fca00000000ff */
[----:B------:R-:W-:-:S07]  /*57a0*/  IMAD R12, R3, R152, RZ ;  /* 0x00000098030c7224 */ /* 0x000fce00078e02ff */
.L_x_134:
[----:B------:R-:W-:Y:S05]  /*57b0*/  BSYNC B1 ;  /* 0x0000000000017941 */ /* 0x000fea0003800000 */
.L_x_133:
[----:B-1----:R-:W-:Y:S01]  /*57c0*/  @!P5 IMAD R3, R68, R153, R12 ;  /* 0x000000994403d224 */ /* 0x002fe200078e020c */
[----:B------:R-:W-:Y:S04]  /*57d0*/  BSSY B1, `(.L_x_135) ;  /* 0x0000006000017945 */ /* 0x000fe80003800000 */
[----:B------:R1:W-:Y:S01]  /*57e0*/  @!P5 STG.E.U8 desc[UR52][R4.64+0x58], R3 ;  /* 0x000058030400d986 */ /* 0x0003e2000c101134 */
[----:B------:R-:W-:Y:S05]  /*57f0*/  @P2 BRA `(.L_x_136) ;  /* 0x00000000000c2947 */ /* 0x000fea0003800000 */
[----:B------:R-:W1:Y:S02]  /*5800*/  LDG.E.U8 R168, desc[UR52][R8.64+0x59] ;  /* 0x0000593408a87981 */ /* 0x000e64000c1e1100 */
[----:B-1----:R-:W-:-:S05]  /*5810*/  PRMT R3, R168, 0x8880, RZ ;  /* 0x00008880a8037816 */ /* 0x002fca00000000ff */
[----:B------:R-:W-:-:S07]  /*5820*/  IMAD R12, R3, R152, RZ ;  /* 0x00000098030c7224 */ /* 0x000fce00078e02ff */
.L_x_136:
[----:B------:R-:W-:Y:S05]  /*5830*/  BSYNC B1 ;  /* 0x0000000000017941 */ /* 0x000fea0003800000 */
.L_x_135:
        /* <DEDUP_REMOVED lines=11> */
.L_x_138:
[----:B------:R-:W-:Y:S05]  /*58f0*/  BSYNC B1 ;  /* 0x0000000000017941 */ /* 0x000fea0003800000 */
.L_x_137:
[----:B-1----:R-:W-:Y:S01]  /*5900*/  @!P4 IMAD R3, R70, R153, R12 ;  /* 0x000000994603c224 */ /* 0x002fe200078e020c */
[----:B------:R-:W-:Y:S04]  /*5910*/  BSSY B1, `(.L_x_139) ;  /* 0x0000006000017945 */ /* 0x000fe80003800000 */
[----:B------:R1:W-:Y:S01]  /*5920*/  @!P4 STG.E.U8 desc[UR52][R6.64+0x58], R3 ;  /* 0x000058030600c986 */ /* 0x0003e2000c101134 */
[----:B------:R-:W-:Y:S05]  /*5930*/  @P3 BRA `(.L_x_140) ;  /* 0x00000000000c3947 */ /* 0x000fea0003800000 */
[----:B------:R-:W1:Y:S02]  /*5940*/  LDG.E.U8 R168, desc[UR52][R10.64+0x59] ;  /* 0x000059340aa87981 */ /* 0x000e64000c1e1100 */
[----:B-1----:R-:W-:-:S05]  /*5950*/  PRMT R3, R168, 0x8880, RZ ;  /* 0x00008880a8037816 */ /* 0x002fca00000000ff */
[----:B------:R-:W-:-:S07]  /*5960*/  IMAD R12, R3, R152, RZ ;  /* 0x00000098030c7224 */ /* 0x000fce00078e02ff */
.L_x_140:
[----:B------:R-:W-:Y:S05]  /*5970*/  BSYNC B1 ;  /* 0x0000000000017941 */ /* 0x000fea0003800000 */
.L_x_139:
[----:B------:R-:W-:Y:S01]  /*5980*/  @!P3 IMAD R71, R71, R153, R12 ;  /* 0x000000994747b224 */ /* 0x000fe200078e020c */
[----:B------:R-:W-:Y:S04]  /*5990*/  BSSY B1, `(.L_x_141) ;  /* 0x0000006000017945 */ /* 0x000fe80003800000 */
[----:B------:R0:W-:Y:S01]  /*59a0*/  @!P3 STG.E.U8 desc[UR52][R6.64+0x59], R71 ;  /* 0x000059470600b986 */ /* 0x0001e2000c101134 */
[----:B------:R-:W-:Y:S05]  /*59b0*/  @P5 BRA `(.L_x_142) ;  /* 0x00000000000c5947 */ /* 0x000fea0003800000 */
[----:B------:R-:W1:Y:S02]  /*59c0*/  LDG.E.U8 R168, desc[UR52][R8.64+0x60] ;  /* 0x0000603408a87981 */ /* 0x000e64000c1e1100 */
[----:B-1----:R-:W-:-:S05]  /*59d0*/  PRMT R3, R168, 0x8880, RZ ;  /* 0x00008880a8037816 */ /* 0x002fca00000000ff */
[----:B------:R-:W-:-:S07]  /*59e0*/  IMAD R12, R3, R152, RZ ;  /* 0x00000098030c7224 */ /* 0x000fce00078e02ff */
.L_x_142:
[----:B------:R-:W-:Y:S05]  /*59f0*/  BSYNC B1 ;  /* 0x0000000000017941 */ /* 0x000fea0003800000 */
.L_x_141:
[----:B-1----:R-:W-:Y:S01]  /*5a00*/  @!P5 IMAD R3, R72, R153, R12 ;  /* 0x000000994803d224 */ /* 0x002fe200078e020c */
[----:B------:R-:W-:Y:S04]  /*5a10*/  BSSY B1, `(.L_x_143) ;  /* 0x0000006000017945 */ /* 0x000fe80003800000 */
[----:B------:R1:W-:Y:S01]  /*5a20*/  @!P5 STG.E.U8 desc[UR52][R4.64+0x60], R3 ;  /* 0x000060030400d986 */ /* 0x0003e2000c101134 */
[----:B------:R-:W-:Y:S05]  /*5a30*/  @P2 BRA `(.L_x_144) ;  /* 0x00000000000c2947 */ /* 0x000fea0003800000 */
[----:B------:R-:W1:Y:S02]  /*5a40*/  LDG.E.U8 R168, desc[UR52][R8.64+0x61] ;  /* 0x0000613408a87981 */ /* 0x000e64000c1e1100 */
[----:B-1----:R-:W-:-:S05]  /*5a50*/  PRMT R3, R168, 0x8880, RZ ;  /* 0x00008880a8037816 */ /* 0x002fca00000000ff */
[----:B------:R-:W-:-:S07]  /*5a60*/  IMAD R12, R3, R152, RZ ;  /* 0x00000098030c7224 */ /* 0x000fce00078e02ff */
.L_x_144:
[----:B------:R-:W-:Y:S05]  /*5a70*/  BSYNC B1 ;  /* 0x0000000000017941 */ /* 0x000fea0003800000 */
.L_x_143:
        /* <DEDUP_REMOVED lines=11> */
.L_x_146:
[----:B------:R-:W-:Y:S05]  /*5b30*/  BSYNC B1 ;  /* 0x0000000000017941 */ /* 0x000fea0003800000 */
.L_x_145:
[----:B-1----:R-:W-:Y:S01]  /*5b40*/  @!P4 IMAD R3, R74, R153, R12 ;  /* 0x000000994a03c224 */ /* 0x002fe200078e020c */
[----:B------:R-:W-:Y:S04]  /*5b50*/  BSSY B1, `(.L_x_147) ;  /* 0x0000006000017945 */ /* 0x000fe80003800000 */
[----:B------:R1:W-:Y:S01]  /*5b60*/  @!P4 STG.E.U8 desc[UR52][R6.64+0x60], R3 ;  /* 0x000060030600c986 */ /* 0x0003e2000c101134 */
[----:B------:R-:W-:Y:S05]  /*5b70*/  @P3 BRA `(.L_x_148) ;  /* 0x00000000000c3947 */ /* 0x000fea0003800000 */
[----:B------:R-:W1:Y:S02]  /*5b80*/  LDG.E.U8 R168, desc[UR52][R10.64+0x61] ;  /* 0x000061340aa87981 */ /* 0x000e64000c1e1100 */
[----:B-1----:R-:W-:-:S05]  /*5b90*/  PRMT R3, R168, 0x8880, RZ ;  /* 0x00008880a8037816 */ /* 0x002fca00000000ff */
[----:B------:R-:W-:-:S07]  /*5ba0*/  IMAD R12, R3, R152, RZ ;  /* 0x00000098030c7224 */ /* 0x000fce00078e02ff */
.L_x_148:
[----:B------:R-:W-:Y:S05]  /*5bb0*/  BSYNC B1 ;  /* 0x0000000000017941 */ /* 0x000fea0003800000 */
.L_x_147:
[----:B------:R-:W-:Y:S01]  /*5bc0*/  @!P3 IMAD R75, R75, R153, R12 ;  /* 0x000000994b4bb224 */ /* 0x000fe200078e020c */
[----:B------:R-:W-:Y:S04]  /*5bd0*/  BSSY B1, `(.L_x_149) ;  /* 0x0000006000017945 */ /* 0x000fe80003800000 */
[----:B------:R0:W-:Y:S01]  /*5be0*/  @!P3 STG.E.U8 desc[UR52][R6.64+0x61], R75 ;  /* 0x0000614b0600b986 */ /* 0x0001e2000c101134 */
[----:B------:R-:W-:Y:S05]  /*5bf0*/  @P5 BRA `(.L_x_150) ;  /* 0x00000000000c5947 */ /* 0x000fea0003800000 */
[----:B------:R-:W1:Y:S02]  /*5c00*/  LDG.E.U8 R168, desc[UR52][R8.64+0x68] ;  /* 0x0000683408a87981 */ /* 0x000e64000c1e1100 */
[----:B-1----:R-:W-:-:S05]  /*5c10*/  PRMT R3, R168, 0x8880, RZ ;  /* 0x00008880a8037816 */ /* 0x002fca00000000ff */
[----:B------:R-:W-:-:S07]  /*5c20*/  IMAD R12, R3, R152, RZ ;  /* 0x00000098030c7224 */ /* 0x000fce00078e02ff */
.L_x_150:
[----:B------:R-:W-:Y:S05]  /*5c30*/  BSYNC B1 ;  /* 0x0000000000017941 */ /* 0x000fea0003800000 */
.L_x_149:
[----:B-1----:R-:W-:Y:S01]  /*5c40*/  @!P5 IMAD R3, R76, R153, R12 ;  /* 0x000000994c03d224 */ /* 0x002fe200078e020c */
[----:B------:R-:W-:Y:S04]  /*5c50*/  BSSY B1, `(.L_x_151) ;  /* 0x0000006000017945 */ /* 0x000fe80003800000 */
[----:B------:R1:W-:Y:S01]  /*5c60*/  @!P5 STG.E.U8 desc[UR52][R4.64+0x68], R3 ;  /* 0x000068030400d986 */ /* 0x0003e2000c101134 */
[----:B------:R-:W-:Y:S05]  /*5c70*/  @P2 BRA `(.L_x_152) ;  /* 0x00000000000c2947 */ /* 0x000fea0003800000 */
[----:B------:R-:W1:Y:S02]  /*5c80*/  LDG.E.U8 R168, desc[UR52][R8.64+0x69] ;  /* 0x0000693408a87981 */ /* 0x000e64000c1e1100 */
[----:B-1----:R-:W-:-:S05]  /*5c90*/  PRMT R3, R168, 0x8880, RZ ;  /* 0x00008880a8037816 */ /* 0x002fca00000000ff */
[----:B------:R-:W-:-:S07]  /*5ca0*/  IMAD R12, R3, R152, RZ ;  /* 0x00000098030c7224 */ /* 0x000fce00078e02ff */
.L_x_152:
[----:B------:R-:W-:Y:S05]  /*5cb0*/  BSYNC B1 ;  /* 0x0000000000017941 */ /* 0x000fea0003800000 */
.L_x_151:
        /* <DEDUP_REMOVED lines=11> */
.L_x_154:
[----:B------:R-:W-:Y:S05]  /*5d70*/  BSYNC B1 ;  /* 0x0000000000017941 */ /* 0x000fea0003800000 */
.L_x_153:
[----:B-1----:R-:W-:Y:S01]  /*5d80*/  @!P4 IMAD R3, R78, R153, R12 ;  /* 0x000000994e03c224 */ /* 0x002fe200078e020c */
[----:B------:R-:W-:Y:S04]  /*5d90*/  BSSY B1, `(.L_x_155) ;  /* 0x0000006000017945 */ /* 0x000fe80003800000 */
[----:B------:R1:W-:Y:S01]  /*5da0*/  @!P4 STG.E.U8 desc[UR52][R6.64+0x68], R3 ;  /* 0x000068030600c986 */ /* 0x0003e2000c101134 */
[----:B------:R-:W-:Y:S05]  /*5db0*/  @P3 BRA `(.L_x_156) ;  /* 0x00000000000c3947 */ /* 0x000fea0003800000 */
[----:B------:R-:W1:Y:S02]  /*5dc0*/  LDG.E.U8 R168, desc[UR52][R10.64+0x69] ;  /* 0x000069340aa87981 */ /* 0x000e64000c1e1100 */
[----:B-1----:R-:W-:-:S05]  /*5dd0*/  PRMT R3, R168, 0x8880, RZ ;  /* 0x00008880a8037816 */ /* 0x002fca00000000ff */
[----:B------:R-:W-:-:S07]  /*5de0*/  IMAD R12, R3, R152, RZ ;  /* 0x00000098030c7224 */ /* 0x000fce00078e02ff */
.L_x_156:
[----:B------:R-:W-:Y:S05]  /*5df0*/  BSYNC B1 ;  /* 0x0000000000017941 */ /* 0x000fea0003800000 */
.L_x_155:
[----:B------:R-:W-:Y:S01]  /*5e00*/  @!P3 IMAD R79, R79, R153, R12 ;  /* 0x000000994f4fb224 */ /* 0x000fe200078e020c */
[----:B------:R-:W-:Y:S04]  /*5e10*/  BSSY B1, `(.L_x_157) ;  /* 0x0000006000017945 */ /* 0x000fe80003800000 */
[----:B------:R0:W-:Y:S01]  /*5e20*/  @!P3 STG.E.U8 desc[UR52][R6.64+0x69], R79 ;  /* 0x0000694f0600b986 */ /* 0x0001e2000c101134 */
[----:B------:R-:W-:Y:S05]  /*5e30*/  @P5 BRA `(.L_x_158) ;  /* 0x00000000000c5947 */ /* 0x000fea0003800000 */
[----:B------:R-:W1:Y:S02]  /*5e40*/  LDG.E.U8 R168, desc[UR52][R8.64+0x70] ;  /* 0x0000703408a87981 */ /* 0x000e64000c1e1100 */
[----:B-1----:R-:W-:-:S05]  /*5e50*/  PRMT R3, R168, 0x8880, RZ ;  /* 0x00008880a8037816 */ /* 0x002fca00000000ff */
[----:B------:R-:W-:-:S07]  /*5e60*/  IMAD R12, R3, R152, RZ ;  /* 0x00000098030c7224 */ /* 0x000fce00078e02ff */
.L_x_158:
[----:B------:R-:W-:Y:S05]  /*5e70*/  BSYNC B1 ;  /* 0x0000000000017941 */ /* 0x000fea0003800000 */
.L_x_157:
[----:B-1----:R-:W-:Y:S01]  /*5e80*/  @!P5 IMAD R3, R80, R153, R12 ;  /* 0x000000995003d224 */ /* 0x002fe200078e020c */
[----:B------:R-:W-:Y:S04]  /*5e90*/  BSSY B1, `(.L_x_159) ;  /* 0x0000006000017945 */ /* 0x000fe80003800000 */
[----:B------:R1:W-:Y:S01]  /*5ea0*/  @!P5 STG.E.U8 desc[UR52][R4.64+0x70], R3 ;  /* 0x000070030400d986 */ /* 0x0003e2000c101134 */
[----:B------:R-:W-:Y:S05]  /*5eb0*/  @P2 BRA `(.L_x_160) ;  /* 0x00000000000c2947 */ /* 0x000fea0003800000 */
[----:B------:R-:W1:Y:S02]  /*5ec0*/  LDG.E.U8 R168, desc[UR52][R8.64+0x71] ;  /* 0x0000713408a87981 */ /* 0x000e64000c1e1100 */
[----:B-1----:R-:W-:-:S05]  /*5ed0*/  PRMT R3, R168, 0x8880, RZ ;  /* 0x00008880a8037816 */ /* 0x002fca00000000ff */
[----:B------:R-:W-:-:S07]  /*5ee0*/  IMAD R12, R3, R152, RZ ;  /* 0x00000098030c7224 */ /* 0x000fce00078e02ff */
.L_x_160:
[----:B------:R-:W-:Y:S05]  /*5ef0*/  BSYNC B1 ;  /* 0x0000000000017941 */ /* 0x000fea0003800000 */
.L_x_159:
        /* <DEDUP_REMOVED lines=11> */
.L_x_162:
[----:B------:R-:W-:Y:S05]  /*5fb0*/  BSYNC B1 ;  /* 0x0000000000017941 */ /* 0x000fea0003800000 */
.L_x_161:
[----:B-1----:R-:W-:Y:S01]  /*5fc0*/  @!P4 IMAD R3, R82, R153, R12 ;  /* 0x000000995203c224 */ /* 0x002fe200078e020c */
[----:B------:R-:W-:Y:S04]  /*5fd0*/  BSSY B1, `(.L_x_163) ;  /* 0x0000006000017945 */ /* 0x000fe80003800000 */
[----:B------:R1:W-:Y:S01]  /*5fe0*/  @!P4 STG.E.U8 desc[UR52][R6.64+0x70], R3 ;  /* 0x000070030600c986 */ /* 0x0003e2000c101134 */
[----:B------:R-:W-:Y:S05]  /*5ff0*/  @P3 BRA `(.L_x_164) ;  /* 0x00000000000c3947 */ /* 0x000fea0003800000 */
[----:B------:R-:W1:Y:S02]  /*6000*/  LDG.E.U8 R168, desc[UR52][R10.64+0x71] ;  /* 0x000071340aa87981 */ /* 0x000e64000c1e1100 */
[----:B-1----:R-:W-:-:S05]  /*6010*/  PRMT R3, R168, 0x8880, RZ ;  /* 0x00008880a8037816 */ /* 0x002fca00000000ff */
[----:B------:R-:W-:-:S07]  /*6020*/  IMAD R12, R3, R152, RZ ;  /* 0x00000098030c7224 */ /* 0x000fce00078e02ff */
.L_x_164:
[----:B------:R-:W-:Y:S05]  /*6030*/  BSYNC B1 ;  /* 0x0000000000017941 */ /* 0x000fea0003800000 */
.L_x_163:
[----:B------:R-:W-:Y:S01]  /*6040*/  @!P3 IMAD R83, R83, R153, R12 ;  /* 0x000000995353b224 */ /* 0x000fe200078e020c */
[----:B------:R-:W-:Y:S04]  /*6050*/  BSSY B1, `(.L_x_165) ;  /* 0x0000006000017945 */ /* 0x000fe80003800000 */
[----:B------:R0:W-:Y:S01]  /*6060*/  @!P3 STG.E.U8 desc[UR52][R6.64+0x71], R83 ;  /* 0x000071530600b986 */ /* 0x0001e2000c101134 */
[----:B------:R-:W-:Y:S05]  /*6070*/  @P5 BRA `(.L_x_166) ;  /* 0x00000000000c5947 */ /* 0x000fea0003800000 */
[----:B------:R-:W1:Y:S02]  /*6080*/  LDG.E.U8 R168, desc[UR52][R8.64+0x78] ;  /* 0x0000783408a87981 */ /* 0x000e64000c1e1100 */
[----:B-1----:R-:W-:-:S05]  /*6090*/  PRMT R3, R168, 0x8880, RZ ;  /* 0x00008880a8037816 */ /* 0x002fca00000000ff */
[----:B------:R-:W-:-:S07]  /*60a0*/  IMAD R12, R3, R152, RZ ;  /* 0x00000098030c7224 */ /* 0x000fce00078e02ff */
.L_x_166:
[----:B------:R-:W-:Y:S05]  /*60b0*/  BSYNC B1 ;  /* 0x0000000000017941 */ /* 0x000fea0003800000 */
.L_x_165:
[----:B-1----:R-:W-:Y:S01]  /*60c0*/  @!P5 IMAD R3, R84, R153, R12 ;  /* 0x000000995403d224 */ /* 0x002fe200078e020c */
[----:B------:R-:W-:Y:S04]  /*60d0*/  BSSY B1, `(.L_x_167) ;  /* 0x0000006000017945 */ /* 0x000fe80003800000 */
[----:B------:R1:W-:Y:S01]  /*60e0*/  @!P5 STG.E.U8 desc[UR52][R4.64+0x78], R3 ;  /* 0x000078030400d986 */ /* 0x0003e2000c101134 */
[----:B------:R-:W-:Y:S05]  /*60f0*/  @P2 BRA `(.L_x_168) ;  /* 0x00000000000c2947 */ /* 0x000fea0003800000 */
[----:B------:R-:W1:Y:S02]  /*6100*/  LDG.E.U8 R168, desc[UR52][R8.64+0x79] ;  /* 0x0000793408a87981 */ /* 0x000e64000c1e1100 */
[----:B-1----:R-:W-:-:S05]  /*6110*/  PRMT R3, R168, 0x8880, RZ ;  /* 0x00008880a8037816 */ /* 0x002fca00000000ff */
[----:B------:R-:W-:-:S07]  /*6120*/  IMAD R12, R3, R152, RZ ;  /* 0x00000098030c7224 */ /* 0x000fce00078e02ff */
.L_x_168:
[----:B------:R-:W-:Y:S05]  /*6130*/  BSYNC B1 ;  /* 0x0000000000017941 */ /* 0x000fea0003800000 */
.L_x_167:
        /* <DEDUP_REMOVED lines=11> */
.L_x_170:
[----:B------:R-:W-:Y:S05]  /*61f0*/  BSYNC B1 ;  /* 0x0000000000017941 */ /* 0x000fea0003800000 */
.L_x_169:
[----:B-1----:R-:W-:Y:S01]  /*6200*/  @!P4 IMAD R3, R86, R153, R12 ;  /* 0x000000995603c224 */ /* 0x002fe200078e020c */
[----:B------:R-:W-:Y:S04]  /*6210*/  BSSY B1, `(.L_x_171) ;  /* 0x0000006000017945 */ /* 0x000fe80003800000 */
[----:B------:R1:W-:Y:S01]  /*6220*/  @!P4 STG.E.U8 desc[UR52][R6.64+0x78], R3 ;  /* 0x000078030600c986 */ /* 0x0003e2000c101134 */
[----:B------:R-:W-:Y:S05]  /*6230*/  @P3 BRA `(.L_x_172) ;  /* 0x00000000000c3947 */ /* 0x000fea0003800000 */
[----:B------:R-:W1:Y:S02]  /*6240*/  LDG.E.U8 R168, desc[UR52][R10.64+0x79] ;  /* 0x000079340aa87981 */ /* 0x000e64000c1e1100 */
[----:B-1----:R-:W-:-:S05]  /*6250*/  PRMT R3, R168, 0x8880, RZ ;  /* 0x00008880a8037816 */ /* 0x002fca00000000ff */
[----:B------:R-:W-:-:S07]  /*6260*/  IMAD R12, R3, R152, RZ ;  /* 0x00000098030c7224 */ /* 0x000fce00078e02ff */
.L_x_172:
[----:B------:R-:W-:Y:S05]  /*6270*/  BSYNC B1 ;  /* 0x0000000000017941 */ /* 0x000fea0003800000 */
.L_x_171:
[----:B------:R-:W-:Y:S01]  /*6280*/  @!P3 IMAD R87, R87, R153, R12 ;  /* 0x000000995757b224 */ /* 0x000fe200078e020c */
[----:B------:R-:W-:Y:S04]  /*6290*/  BSSY B1, `(.L_x_173) ;  /* 0x0000006000017945 */ /* 0x000fe80003800000 */
[----:B------:R0:W-:Y:S01]  /*62a0*/  @!P3 STG.E.U8 desc[UR52][R6.64+0x79], R87 ;  /* 0x000079570600b986 */ /* 0x0001e2000c101134 */
[----:B------:R-:W-:Y:S05]  /*62b0*/  @P5 BRA `(.L_x_174) ;  /* 0x00000000000c5947 */ /* 0x000fea0003800000 */
[----:B------:R-:W1:Y:S02]  /*62c0*/  LDG.E.U8 R168, desc[UR52][R8.64+0x80] ;  /* 0x0000803408a87981 */ /* 0x000e64000c1e1100 */
[----:B-1----:R-:W-:-:S05]  /*62d0*/  PRMT R3, R168, 0x8880, RZ ;  /* 0x00008880a8037816 */ /* 0x002fca00000000ff */
[----:B------:R-:W-:-:S07]  /*62e0*/  IMAD R12, R3, R152, RZ ;  /* 0x00000098030c7224 */ /* 0x000fce00078e02ff */
.L_x_174:
[----:B------:R-:W-:Y:S05]  /*62f0*/  BSYNC B1 ;  /* 0x0000000000017941 */ /* 0x000fea0003800000 */
.L_x_173:
[----:B-1----:R-:W-:Y:S01]  /*6300*/  @!P5 IMAD R3, R88, R153, R12 ;  /* 0x000000995803d224 */ /* 0x002fe200078e020c */
[----:B------:R-:W-:Y:S04]  /*6310*/  BSSY B1, `(.L_x_175) ;  /* 0x0000006000017945 */ /* 0x000fe80003800000 */
[----:B------:R1:W-:Y:S01]  /*6320*/  @!P5 STG.E.U8 desc[UR52][R4.64+0x80], R3 ;  /* 0x000080030400d986 */ /* 0x0003e2000c101134 */
[----:B------:R-:W-:Y:S05]  /*6330*/  @P2 BRA `(.L_x_176) ;  /* 0x00000000000c2947 */ /* 0x000fea0003800000 */
[----:B------:R-:W1:Y:S02]  /*6340*/  LDG.E.U8 R168, desc[UR52][R8.64+0x81] ;  /* 0x0000813408a87981 */ /* 0x000e64000c1e1100 */
[----:B-1----:R-:W-:-:S05]  /*6350*/  PRMT R3, R168, 0x8880, RZ ;  /* 0x00008880a8037816 */ /* 0x002fca00000000ff */
[----:B------:R-:W-:-:S07]  /*6360*/  IMAD R12, R3, R152, RZ ;  /* 0x00000098030c7224 */ /* 0x000fce00078e02ff */
.L_x_176:
[----:B------:R-:W-:Y:S05]  /*6370*/  BSYNC B1 ;  /* 0x0000000000017941 */ /* 0x000fea0003800000 */
.L_x_175:
        /* <DEDUP_REMOVED lines=11> */
.L_x_178:
[----:B------:R-:W-:Y:S05]  /*6430*/  BSYNC B1 ;  /* 0x0000000000017941 */ /* 0x000fea0003800000 */
.L_x_177:
[----:B-1----:R-:W-:Y:S01]  /*6440*/  @!P4 IMAD R3, R90, R153, R12 ;  /* 0x000000995a03c224 */ /* 0x002fe200078e020c */
[----:B------:R-:W-:Y:S04]  /*6450*/  BSSY B1, `(.L_x_179) ;  /* 0x0000006000017945 */ /* 0x000fe80003800000 */
[----:B------:R1:W-:Y:S01]  /*6460*/  @!P4 STG.E.U8 desc[UR52][R6.64+0x80], R3 ;  /* 0x000080030600c986 */ /* 0x0003e2000c101134 */
[----:B------:R-:W-:Y:S05]  /*6470*/  @P3 BRA `(.L_x_180) ;  /* 0x00000000000c3947 */ /* 0x000fea0003800000 */
[----:B------:R-:W1:Y:S02]  /*6480*/  LDG.E.U8 R168, desc[UR52][R10.64+0x81] ;  /* 0x000081340aa87981 */ /* 0x000e64000c1e1100 */
[----:B-1----:R-:W-:-:S05]  /*6490*/  PRMT R3, R168, 0x8880, RZ ;  /* 0x00008880a8037816 */ /* 0x002fca00000000ff */
[----:B------:R-:W-:-:S07]  /*64a0*/  IMAD R12, R3, R152, RZ ;  /* 0x00000098030c7224 */ /* 0x000fce00078e02ff */
.L_x_180:
[----:B------:R-:W-:Y:S05]  /*64b0*/  BSYNC B1 ;  /* 0x0000000000017941 */ /* 0x000fea0003800000 */
.L_x_179:
[----:B------:R-:W-:Y:S01]  /*64c0*/  @!P3 IMAD R91, R91, R153, R12 ;  /* 0x000000995b5bb224 */ /* 0x000fe200078e020c */
[----:B------:R-:W-:Y:S04]  /*64d0*/  BSSY B1, `(.L_x_181) ;  /* 0x0000006000017945 */ /* 0x000fe80003800000 */
[----:B------:R0:W-:Y:S01]  /*64e0*/  @!P3 STG.E.U8 desc[UR52][R6.64+0x81], R91 ;  /* 0x0000815b0600b986 */ /* 0x0001e2000c101134 */
[----:B------:R-:W-:Y:S05]  /*64f0*/  @P5 BRA `(.L_x_182) ;  /* 0x00000000000c5947 */ /* 0x000fea0003800000 */
[----:B------:R-:W1:Y:S02]  /*6500*/  LDG.E.U8 R168, desc[UR52][R8.64+0x88] ;  /* 0x0000883408a87981 */ /* 0x000e64000c1e1100 */
[----:B-1----:R-:W-:-:S05]  /*6510*/  PRMT R3, R168, 0x8880, RZ ;  /* 0x00008880a8037816 */ /* 0x002fca00000000ff */
[----:B------:R-:W-:-:S07]  /*6520*/  IMAD R12, R3, R152, RZ ;  /* 0x00000098030c7224 */ /* 0x000fce00078e02ff */
.L_x_182:
[----:B------:R-:W-:Y:S05]  /*6530*/  BSYNC B1 ;  /* 0x0000000000017941 */ /* 0x000fea0003800000 */
.L_x_181:
[----:B-1----:R-:W-:Y:S01]  /*6540*/  @!P5 IMAD R3, R92, R153, R12 ;  /* 0x000000995c03d224 */ /* 0x002fe200078e020c */
[----:B------:R-:W-:Y:S04]  /*6550*/  BSSY B1, `(.L_x_183) ;  /* 0x0000006000017945 */ /* 0x000fe80003800000 */
[----:B------:R1:W-:Y:S01]  /*6560*/  @!P5 STG.E.U8 desc[UR52][R4.64+0x88], R3 ;  /* 0x000088030400d986 */ /* 0x0003e2000c101134 */
[----:B------:R-:W-:Y:S05]  /*6570*/  @P2 BRA `(.L_x_184) ;  /* 0x00000000000c2947 */ /* 0x000fea0003800000 */
[----:B------:R-:W1:Y:S02]  /*6580*/  LDG.E.U8 R168, desc[UR52][R8.64+0x89] ;  /* 0x0000893408a87981 */ /* 0x000e64000c1e1100 */
[----:B-1----:R-:W-:-:S05]  /*6590*/  PRMT R3, R168, 0x8880, RZ ;  /* 0x00008880a8037816 */ /* 0x002fca00000000ff */
[----:B------:R-:W-:-:S07]  /*65a0*/  IMAD R12, R3, R152, RZ ;  /* 0x00000098030c7224 */ /* 0x000fce00078e02ff */
.L_x_184:
[----:B------:R-:W-:Y:S05]  /*65b0*/  BSYNC B1 ;  /* 0x0000000000017941 */ /* 0x000fea0003800000 */
.L_x_183:
        /* <DEDUP_REMOVED lines=11> */
.L_x_186:
[----:B------:R-:W-:Y:S05]  /*6670*/  BSYNC B1 ;  /* 0x0000000000017941 */ /* 0x000fea0003800000 */
.L_x_185:
[----:B-1----:R-:W-:Y:S01]  /*6680*/  @!P4 IMAD R3, R94, R153, R12 ;  /* 0x000000995e03c224 */ /* 0x002fe200078e020c */
[----:B------:R-:W-:Y:S04]  /*6690*/  BSSY B1, `(.L_x_187) ;  /* 0x0000006000017945 */ /* 0x000fe80003800000 */
[----:B------:R1:W-:Y:S01]  /*66a0*/  @!P4 STG.E.U8 desc[UR52][R6.64+0x88], R3 ;  /* 0x000088030600c986 */ /* 0x0003e2000c101134 */
[----:B------:R-:W-:Y:S05]  /*66b0*/  @P3 BRA `(.L_x_188) ;  /* 0x00000000000c3947 */ /* 0x000fea0003800000 */
[----:B------:R-:W1:Y:S02]  /*66c0*/  LDG.E.U8 R168, desc[UR52][R10.64+0x89] ;  /* 0x000089340aa87981 */ /* 0x000e64000c1e1100 */
[----:B-1----:R-:W-:-:S05]  /*66d0*/  PRMT R3, R168, 0x8880, RZ ;  /* 0x00008880a8037816 */ /* 0x002fca00000000ff */
[----:B------:R-:W-:-:S07]  /*66e0*/  IMAD R12, R3, R152, RZ ;  /* 0x00000098030c7224 */ /* 0x000fce00078e02ff */
.L_x_188:
[----:B------:R-:W-:Y:S05]  /*66f0*/  BSYNC B1 ;  /* 0x0000000000017941 */ /* 0x000fea0003800000 */
.L_x_187:
[----:B------:R-:W-:Y:S01]  /*6700*/  @!P3 IMAD R95, R95, R153, R12 ;  /* 0x000000995f5fb224 */ /* 0x000fe200078e020c */
[----:B------:R-:W-:Y:S04]  /*6710*/  BSSY B1, `(.L_x_189) ;  /* 0x0000006000017945 */ /* 0x000fe80003800000 */
[----:B------:R0:W-:Y:S01]  /*6720*/  @!P3 STG.E.U8 desc[UR52][R6.64+0x89], R95 ;  /* 0x0000895f0600b986 */ /* 0x0001e2000c101134 */
[----:B------:R-:W-:Y:S05]  /*6730*/  @P5 BRA `(.L_x_190) ;  /* 0x00000000000c5947 */ /* 0x000fea0003800000 */
[----:B------:R-:W1:Y:S02]  /*6740*/  LDG.E.U8 R168, desc[UR52][R8.64+0x90] ;  /* 0x0000903408a87981 */ /* 0x000e64000c1e1100 */
[----:B-1----:R-:W-:-:S05]  /*6750*/  PRMT R3, R168, 0x8880, RZ ;  /* 0x00008880a8037816 */ /* 0x002fca00000000ff */
[----:B------:R-:W-:-:S07]  /*6760*/  IMAD R12, R3, R152, RZ ;  /* 0x00000098030c7224 */ /* 0x000fce00078e02ff */
.L_x_190:
[----:B------:R-:W-:Y:S05]  /*6770*/  BSYNC B1 ;  /* 0x0000000000017941 */ /* 0x000fea0003800000 */
.L_x_189:
[----:B-1----:R-:W-:Y:S01]  /*6780*/  @!P5 IMAD R3, R96, R153, R12 ;  /* 0x000000996003d224 */ /* 0x002fe200078e020c */
[----:B------:R-:W-:Y:S04]  /*6790*/  BSSY B1, `(.L_x_191) ;  /* 0x0000006000017945 */ /* 0x000fe80003800000 */
[----:B------:R1:W-:Y:S01]  /*67a0*/  @!P5 STG.E.U8 desc[UR52][R4.64+0x90], R3 ;  /* 0x000090030400d986 */ /* 0x0003e2000c101134 */
[----:B------:R-:W-:Y:S05]  /*67b0*/  @P2 BRA `(.L_x_192) ;  /* 0x00000000000c2947 */ /* 0x000fea0003800000 */
[----:B------:R-:W1:Y:S02]  /*67c0*/  LDG.E.U8 R168, desc[UR52][R8.64+0x91] ;  /* 0x0000913408a87981 */ /* 0x000e64000c1e1100 */
[----:B-1----:R-:W-:-:S05]  /*67d0*/  PRMT R3, R168, 0x8880, RZ ;  /* 0x00008880a8037816 */ /* 0x002fca00000000ff */
[----:B------:R-:W-:-:S07]  /*67e0*/  IMAD R12, R3, R152, RZ ;  /* 0x00000098030c7224 */ /* 0x000fce00078e02ff */
.L_x_192:
[----:B------:R-:W-:Y:S05]  /*67f0*/  BSYNC B1 ;  /* 0x0000000000017941 */ /* 0x000fea0003800000 */
.L_x_191:
        /* <DEDUP_REMOVED lines=11> */
.L_x_194:
[----:B------:R-:W-:Y:S05]  /*68b0*/  BSYNC B1 ;  /* 0x0000000000017941 */ /* 0x000fea0003800000 */
.L_x_193:
[----:B-1----:R-:W-:Y:S01]  /*68c0*/  @!P4 IMAD R3, R98, R153, R12 ;  /* 0x000000996203c224 */ /* 0x002fe200078e020c */
[----:B------:R-:W-:Y:S04]  /*68d0*/  BSSY B1, `(.L_x_195) ;  /* 0x0000006000017945 */ /* 0x000fe80003800000 */
[----:B------:R1:W-:Y:S01]  /*68e0*/  @!P4 STG.E.U8 desc[UR52][R6.64+0x90], R3 ;  /* 0x000090030600c986 */ /* 0x0003e2000c101134 */
[----:B------:R-:W-:Y:S05]  /*68f0*/  @P3 BRA `(.L_x_196) ;  /* 0x00000000000c3947 */ /* 0x000fea0003800000 */
[----:B------:R-:W1:Y:S02]  /*6900*/  LDG.E.U8 R168, desc[UR52][R10.64+0x91] ;  /* 0x000091340aa87981 */ /* 0x000e64000c1e1100 */
[----:B-1----:R-:W-:-:S05]  /*6910*/  PRMT R3, R168, 0x8880, RZ ;  /* 0x00008880a8037816 */ /* 0x002fca00000000ff */
[----:B------:R-:W-:-:S07]  /*6920*/  IMAD R12, R3, R152, RZ ;  /* 0x00000098030c7224 */ /* 0x000fce00078e02ff */
.L_x_196:
[----:B------:R-:W-:Y:S05]  /*6930*/  BSYNC B1 ;  /* 0x0000000000017941 */ /* 0x000fea0003800000 */
.L_x_195:
[----:B------:R-:W-:Y:S01]  /*6940*/  @!P3 IMAD R99, R99, R153, R12 ;  /* 0x000000996363b224 */ /* 0x000fe200078e020c */
[----:B------:R-:W-:Y:S04]  /*6950*/  BSSY B1, `(.L_x_197) ;  /* 0x0000006000017945 */ /* 0x000fe80003800000 */
[----:B------:R0:W-:Y:S01]  /*6960*/  @!P3 STG.E.U8 desc[UR52][R6.64+0x91], R99 ;  /* 0x000091630600b986 */ /* 0x0001e2000c101134 */
[----:B------:R-:W-:Y:S05]  /*6970*/  @P5 BRA `(.L_x_198) ;  /* 0x00000000000c5947 */ /* 0x000fea0003800000 */
[----:B------:R-:W1:Y:S02]  /*6980*/  LDG.E.U8 R168, desc[UR52][R8.64+0x98] ;  /* 0x0000983408a87981 */ /* 0x000e64000c1e1100 */
[----:B-1----:R-:W-:-:S05]  /*6990*/  PRMT R3, R168, 0x8880, RZ ;  /* 0x00008880a8037816 */ /* 0x002fca00000000ff */
[----:B------:R-:W-:-:S07]  /*69a0*/  IMAD R12, R3, R152, RZ ;  /* 0x00000098030c7224 */ /* 0x000fce00078e02ff */
.L_x_198:
[----:B------:R-:W-:Y:S05]  /*69b0*/  BSYNC B1 ;  /* 0x0000000000017941 */ /* 0x000fea0003800000 */
.L_x_197:
[----:B-1----:R-:W-:Y:S01]  /*69c0*/  @!P5 IMAD R3, R100, R153, R12 ;  /* 0x000000996403d224 */ /* 0x002fe200078e020c */
[----:B------:R-:W-:Y:S04]  /*69d0*/  BSSY B1, `(.L_x_199) ;  /* 0x0000006000017945 */ /* 0x000fe80003800000 */
[----:B------:R1:W-:Y:S01]  /*69e0*/  @!P5 STG.E.U8 desc[UR52][R4.64+0x98], R3 ;  /* 0x000098030400d986 */ /* 0x0003e2000c101134 */
[----:B------:R-:W-:Y:S05]  /*69f0*/  @P2 BRA `(.L_x_200) ;  /* 0x00000000000c2947 */ /* 0x000fea0003800000 */
[----:B------:R-:W1:Y:S02]  /*6a00*/  LDG.E.U8 R168, desc[UR52][R8.64+0x99] ;  /* 0x0000993408a87981 */ /* 0x000e64000c1e1100 */
[----:B-1----:R-:W-:-:S05]  /*6a10*/  PRMT R3, R168, 0x8880, RZ ;  /* 0x00008880a8037816 */ /* 0x002fca00000000ff */
[----:B------:R-:W-:-:S07]  /*6a20*/  IMAD R12, R3, R152, RZ ;  /* 0x00000098030c7224 */ /* 0x000fce00078e02ff */
.L_x_200:
[----:B------:R-:W-:Y:S05]  /*6a30*/  BSYNC B1 ;  /* 0x0000000000017941 */ /* 0x000fea0003800000 */
.L_x_199:
        /* <DEDUP_REMOVED lines=11> */
.L_x_202:
[----:B------:R-:W-:Y:S05]  /*6af0*/  BSYNC B1 ;  /* 0x0000000000017941 */ /* 0x000fea0003800000 */
.L_x_201:
[----:B-1----:R-:W-:Y:S01]  /*6b00*/  @!P4 IMAD R3, R102, R153, R12 ;  /* 0x000000996603c224 */ /* 0x002fe200078e020c */
[----:B------:R-:W-:Y:S04]  /*6b10*/  BSSY B1, `(.L_x_203) ;  /* 0x0000006000017945 */ /* 0x000fe80003800000 */
[----:B------:R1:W-:Y:S01]  /*6b20*/  @!P4 STG.E.U8 desc[UR52][R6.64+0x98], R3 ;  /* 0x000098030600c986 */ /* 0x0003e2000c101134 */
[----:B------:R-:W-:Y:S05]  /*6b30*/  @P3 BRA `(.L_x_204) ;  /* 0x00000000000c3947 */ /* 0x000fea0003800000 */
[----:B------:R-:W1:Y:S02]  /*6b40*/  LDG.E.U8 R168, desc[UR52][R10.64+0x99] ;  /* 0x000099340aa87981 */ /* 0x000e64000c1e1100 */
[----:B-1----:R-:W-:-:S05]  /*6b50*/  PRMT R3, R168, 0x8880, RZ ;  /* 0x00008880a8037816 */ /* 0x002fca00000000ff */
[----:B------:R-:W-:-:S07]  /*6b60*/  IMAD R12, R3, R152, RZ ;  /* 0x00000098030c7224 */ /* 0x000fce00078e02ff */
.L_x_204:
[----:B------:R-:W-:Y:S05]  /*6b70*/  BSYNC B1 ;  /* 0x0000000000017941 */ /* 0x000fea0003800000 */
.L_x_203:
[----:B------:R-:W-:Y:S01]  /*6b80*/  @!P3 IMAD R103, R103, R153, R12 ;  /* 0x000000996767b224 */ /* 0x000fe200078e020c */
[----:B------:R-:W-:Y:S04]  /*6b90*/  BSSY B1, `(.L_x_205) ;  /* 0x0000006000017945 */ /* 0x000fe80003800000 */
[----:B------:R0:W-:Y:S01]  /*6ba0*/  @!P3 STG.E.U8 desc[UR52][R6.64+0x99], R103 ;  /* 0x000099670600b986 */ /* 0x0001e2000c101134 */
[----:B------:R-:W-:Y:S05]  /*6bb0*/  @P5 BRA `(.L_x_206) ;  /* 0x00000000000c5947 */ /* 0x000fea0003800000 */
[----:B------:R-:W1:Y:S02]  /*6bc0*/  LDG.E.U8 R168, desc[UR52][R8.64+0xa0] ;  /* 0x0000a03408a87981 */ /* 0x000e64000c1e1100 */
[----:B-1----:R-:W-:-:S05]  /*6bd0*/  PRMT R3, R168, 0x8880, RZ ;  /* 0x00008880a8037816 */ /* 0x002fca00000000ff */
[----:B------:R-:W-:-:S07]  /*6be0*/  IMAD R12, R3, R152, RZ ;  /* 0x00000098030c7224 */ /* 0x000fce00078e02ff */
.L_x_206:
[----:B------:R-:W-:Y:S05]  /*6bf0*/  BSYNC B1 ;  /* 0x0000000000017941 */ /* 0x000fea0003800000 */
.L_x_205:
[----:B-1----:R-:W-:Y:S01]  /*6c00*/  @!P5 IMAD R3, R104, R153, R12 ;  /* 0x000000996803d224 */ /* 0x002fe200078e020c */
[----:B------:R-:W-:Y:S04]  /*6c10*/  BSSY B1, `(.L_x_207) ;  /* 0x0000006000017945 */ /* 0x000fe80003800000 */
[----:B------:R1:W-:Y:S01]  /*6c20*/  @!P5 STG.E.U8 desc[UR52][R4.64+0xa0], R3 ;  /* 0x0000a0030400d986 */ /* 0x0003e2000c101134 */
[----:B------:R-:W-:Y:S05]  /*6c30*/  @P2 BRA `(.L_x_208) ;  /* 0x00000000000c2947 */ /* 0x000fea0003800000 */
[----:B------:R-:W1:Y:S02]  /*6c40*/  LDG.E.U8 R168, desc[UR52][R8.64+0xa1] ;  /* 0x0000a13408a87981 */ /* 0x000e64000c1e1100 */
[----:B-1----:R-:W-:-:S05]  /*6c50*/  PRMT R3, R168, 0x8880, RZ ;  /* 0x00008880a8037816 */ /* 0x002fca00000000ff */
[----:B------:R-:W-:-:S07]  /*6c60*/  IMAD R12, R3, R152, RZ ;  /* 0x00000098030c7224 */ /* 0x000fce00078e02ff */
.L_x_208:
[----:B------:R-:W-:Y:S05]  /*6c70*/  BSYNC B1 ;  /* 0x0000000000017941 */ /* 0x000fea0003800000 */
.L_x_207:
        /* <DEDUP_REMOVED lines=11> */
.L_x_210:
[----:B------:R-:W-:Y:S05]  /*6d30*/  BSYNC B1 ;  /* 0x0000000000017941 */ /* 0x000fea0003800000 */
.L_x_209:
[----:B-1----:R-:W-:Y:S01]  /*6d40*/  @!P4 IMAD R3, R106, R153, R12 ;  /* 0x000000996a03c224 */ /* 0x002fe200078e020c */
[----:B------:R-:W-:Y:S04]  /*6d50*/  BSSY B1, `(.L_x_211) ;  /* 0x0000006000017945 */ /* 0x000fe80003800000 */
[----:B------:R1:W-:Y:S01]  /*6d60*/  @!P4 STG.E.U8 desc[UR52][R6.64+0xa0], R3 ;  /* 0x0000a0030600c986 */ /* 0x0003e2000c101134 */
[----:B------:R-:W-:Y:S05]  /*6d70*/  @P3 BRA `(.L_x_212) ;  /* 0x00000000000c3947 */ /* 0x000fea0003800000 */
[----:B------:R-:W1:Y:S02]  /*6d80*/  LDG.E.U8 R168, desc[UR52][R10.64+0xa1] ;  /* 0x0000a1340aa87981 */ /* 0x000e64000c1e1100 */
[----:B-1----:R-:W-:-:S05]  /*6d90*/  PRMT R3, R168, 0x8880, RZ ;  /* 0x00008880a8037816 */ /* 0x002fca00000000ff */
[----:B------:R-:W-:-:S07]  /*6da0*/  IMAD R12, R3, R152, RZ ;  /* 0x00000098030c7224 */ /* 0x000fce00078e02ff */
.L_x_212:
[----:B------:R-:W-:Y:S05]  /*6db0*/  BSYNC B1 ;  /* 0x0000000000017941 */ /* 0x000fea0003800000 */
.L_x_211:
[----:B------:R-:W-:Y:S01]  /*6dc0*/  @!P3 IMAD R107, R107, R153, R12 ;  /* 0x000000996b6bb224 */ /* 0x000fe200078e020c */
[----:B------:R-:W-:Y:S04]  /*6dd0*/  BSSY B1, `(.L_x_213) ;  /* 0x0000006000017945 */ /* 0x000fe80003800000 */
[----:B------:R0:W-:Y:S01]  /*6de0*/  @!P3 STG.E.U8 desc[UR52][R6.64+0xa1], R107 ;  /* 0x0000a16b0600b986 */ /* 0x0001e2000c101134 */
[----:B------:R-:W-:Y:S05]  /*6df0*/  @P5 BRA `(.L_x_214) ;  /* 0x00000000000c5947 */ /* 0x000fea0003800000 */
[----:B------:R-:W1:Y:S02]  /*6e00*/  LDG.E.U8 R168, desc[UR52][R8.64+0xa8] ;  /* 0x0000a83408a87981 */ /* 0x000e64000c1e1100 */
[----:B-1----:R-:W-:-:S05]  /*6e10*/  PRMT R3, R168, 0x8880, RZ ;  /* 0x00008880a8037816 */ /* 0x002fca00000000ff */
[----:B------:R-:W-:-:S07]  /*6e20*/  IMAD R12, R3, R152, RZ ;  /* 0x00000098030c7224 */ /* 0x000fce00078e02ff */
.L_x_214:
[----:B------:R-:W-:Y:S05]  /*6e30*/  BSYNC B1 ;  /* 0x0000000000017941 */ /* 0x000fea0003800000 */
.L_x_213:
[----:B-1----:R-:W-:Y:S01]  /*6e40*/  @!P5 IMAD R3, R108, R153, R12 ;  /* 0x000000996c03d224 */ /* 0x002fe200078e020c */
[----:B------:R-:W-:Y:S04]  /*6e50*/  BSSY B1, `(.L_x_215) ;  /* 0x0000006000017945 */ /* 0x000fe80003800000 */
[----:B------:R1:W-:Y:S01]  /*6e60*/  @!P5 STG.E.U8 desc[UR52][R4.64+0xa8], R3 ;  /* 0x0000a8030400d986 */ /* 0x0003e2000c101134 */
[----:B------:R-:W-:Y:S05]  /*6e70*/  @P2 BRA `(.L_x_216) ;  /* 0x00000000000c2947 */ /* 0x000fea0003800000 */
[----:B------:R-:W1:Y:S02]  /*6e80*/  LDG.E.U8 R168, desc[UR52][R8.64+0xa9] ;  /* 0x0000a93408a87981 */ /* 0x000e64000c1e1100 */
[----:B-1----:R-:W-:-:S05]  /*6e90*/  PRMT R3, R168, 0x8880, RZ ;  /* 0x00008880a8037816 */ /* 0x002fca00000000ff */
[----:B------:R-:W-:-:S07]  /*6ea0*/  IMAD R12, R3, R152, RZ ;  /* 0x00000098030c7224 */ /* 0x000fce00078e02ff */
.L_x_216:
[----:B------:R-:W-:Y:S05]  /*6eb0*/  BSYNC B1 ;  /* 0x0000000000017941 */ /* 0x000fea0003800000 */
.L_x_215:
        /* <DEDUP_REMOVED lines=11> */
.L_x_218:
[----:B------:R-:W-:Y:S05]  /*6f70*/  BSYNC B1 ;  /* 0x0000000000017941 */ /* 0x000fea0003800000 */
.L_x_217:
[----:B-1----:R-:W-:Y:S01]  /*6f80*/  @!P4 IMAD R3, R110, R153, R12 ;  /* 0x000000996e03c224 */ /* 0x002fe200078e020c */
[----:B------:R-:W-:Y:S04]  /*6f90*/  BSSY B1, `(.L_x_219) ;  /* 0x0000006000017945 */ /* 0x000fe80003800000 */
[----:B------:R1:W-:Y:S01]  /*6fa0*/  @!P4 STG.E.U8 desc[UR52][R6.64+0xa8], R3 ;  /* 0x0000a8030600c986 */ /* 0x0003e2000c101134 */
[----:B------:R-:W-:Y:S05]  /*6fb0*/  @P3 BRA `(.L_x_220) ;  /* 0x00000000000c3947 */ /* 0x000fea0003800000 */
[----:B------:R-:W1:Y:S02]  /*6fc0*/  LDG.E.U8 R168, desc[UR52][R10.64+0xa9] ;  /* 0x0000a9340aa87981 */ /* 0x000e64000c1e1100 */
[----:B-1----:R-:W-:-:S05]  /*6fd0*/  PRMT R3, R168, 0x8880, RZ ;  /* 0x00008880a8037816 */ /* 0x002fca00000000ff */
[----:B------:R-:W-:-:S07]  /*6fe0*/  IMAD R12, R3, R152, RZ ;  /* 0x00000098030c7224 */ /* 0x000fce00078e02ff */
.L_x_220:
[----:B------:R-:W-:Y:S05]  /*6ff0*/  BSYNC B1 ;  /* 0x0000000000017941 */ /* 0x000fea0003800000 */
.L_x_219:
[----:B------:R-:W-:Y:S01]  /*7000*/  @!P3 IMAD R111, R111, R153, R12 ;  /* 0x000000996f6fb224 */ /* 0x000fe200078e020c */
[----:B------:R-:W-:Y:S04]  /*7010*/  BSSY B1, `(.L_x_221) ;  /* 0x0000006000017945 */ /* 0x000fe80003800000 */
[----:B------:R0:W-:Y:S01]  /*7020*/  @!P3 STG.E.U8 desc[UR52][R6.64+0xa9], R111 ;  /* 0x0000a96f0600b986 */ /* 0x0001e2000c101134 */
[----:B------:R-:W-:Y:S05]  /*7030*/  @P5 BRA `(.L_x_222) ;  /* 0x00000000000c5947 */ /* 0x000fea0003800000 */
[----:B------:R-:W1:Y:S02]  /*7040*/  LDG.E.U8 R168, desc[UR52][R8.64+0xb0] ;  /* 0x0000b03408a87981 */ /* 0x000e64000c1e1100 */
[----:B-1----:R-:W-:-:S05]  /*7050*/  PRMT R3, R168, 0x8880, RZ ;  /* 0x00008880a8037816 */ /* 0x002fca00000000ff */
[----:B------:R-:W-:-:S07]  /*7060*/  IMAD R12, R3, R152, RZ ;  /* 0x00000098030c7224 */ /* 0x000fce00078e02ff */
.L_x_222:
[----:B------:R-:W-:Y:S05]  /*7070*/  BSYNC B1 ;  /* 0x0000000000017941 */ /* 0x000fea0003800000 */
.L_x_221:
[----:B-1----:R-:W-:Y:S01]  /*7080*/  @!P5 IMAD R3, R112, R153, R12 ;  /* 0x000000997003d224 */ /* 0x002fe200078e020c */
[----:B------:R-:W-:Y:S04]  /*7090*/  BSSY B1, `(.L_x_223) ;  /* 0x0000006000017945 */ /* 0x000fe80003800000 */
[----:B------:R1:W-:Y:S01]  /*70a0*/  @!P5 STG.E.U8 desc[UR52][R4.64+0xb0], R3 ;  /* 0x0000b0030400d986 */ /* 0x0003e2000c101134 */
[----:B------:R-:W-:Y:S05]  /*70b0*/  @P2 BRA `(.L_x_224) ;  /* 0x00000000000c2947 */ /* 0x000fea0003800000 */
[----:B------:R-:W1:Y:S02]  /*70c0*/  LDG.E.U8 R168, desc[UR52][R8.64+0xb1] ;  /* 0x0000b13408a87981 */ /* 0x000e64000c1e1100 */
[----:B-1----:R-:W-:-:S05]  /*70d0*/  PRMT R3, R168, 0x8880, RZ ;  /* 0x00008880a8037816 */ /* 0x002fca00000000ff */
[----:B------:R-:W-:-:S07]  /*70e0*/  IMAD R12, R3, R152, RZ ;  /* 0x00000098030c7224 */ /* 0x000fce00078e02ff */
.L_x_224:
[----:B------:R-:W-:Y:S05]  /*70f0*/  BSYNC B1 ;  /* 0x0000000000017941 */ /* 0x000fea0003800000 */
.L_x_223:
        /* <DEDUP_REMOVED lines=11> */
.L_x_226:
[----:B------:R-:W-:Y:S05]  /*71b0*/  BSYNC B1 ;  /* 0x0000000000017941 */ /* 0x000fea0003800000 */
.L_x_225:
[----:B-1----:R-:W-:Y:S01]  /*71c0*/  @!P4 IMAD R3, R114, R153, R12 ;  /* 0x000000997203c224 */ /* 0x002fe200078e020c */
[----:B------:R-:W-:Y:S04]  /*71d0*/  BSSY B1, `(.L_x_227) ;  /* 0x0000006000017945 */ /* 0x000fe80003800000 */
[----:B------:R1:W-:Y:S01]  /*71e0*/  @!P4 STG.E.U8 desc[UR52][R6.64+0xb0], R3 ;  /* 0x0000b0030600c986 */ /* 0x0003e2000c101134 */
[----:B------:R-:W-:Y:S05]  /*71f0*/  @P3 BRA `(.L_x_228) ;  /* 0x00000000000c3947 */ /* 0x000fea0003800000 */
[----:B------:R-:W1:Y:S02]  /*7200*/  LDG.E.U8 R168, desc[UR52][R10.64+0xb1] ;  /* 0x0000b1340aa87981 */ /* 0x000e64000c1e1100 */
[----:B-1----:R-:W-:-:S05]  /*7210*/  PRMT R3, R168, 0x8880, RZ ;  /* 0x00008880a8037816 */ /* 0x002fca00000000ff */
[----:B------:R-:W-:-:S07]  /*7220*/  IMAD R12, R3, R152, RZ ;  /* 0x00000098030c7224 */ /* 0x000fce00078e02ff */
.L_x_228:
[----:B------:R-:W-:Y:S05]  /*7230*/  BSYNC B1 ;  /* 0x0000000000017941 */ /* 0x000fea0003800000 */
.L_x_227:
[----:B------:R-:W-:Y:S01]  /*7240*/  @!P3 IMAD R115, R115, R153, R12 ;  /* 0x000000997373b224 */ /* 0x000fe200078e020c */
[----:B------:R-:W-:Y:S04]  /*7250*/  BSSY B1, `(.L_x_229) ;  /* 0x0000006000017945 */ /* 0x000fe80003800000 */
[----:B------:R0:W-:Y:S01]  /*7260*/  @!P3 STG.E.U8 desc[UR52][R6.64+0xb1], R115 ;  /* 0x0000b1730600b986 */ /* 0x0001e2000c101134 */
[----:B------:R-:W-:Y:S05]  /*7270*/  @P5 BRA `(.L_x_230) ;  /* 0x00000000000c5947 */ /* 0x000fea0003800000 */
[----:B------:R-:W1:Y:S02]  /*7280*/  LDG.E.U8 R168, desc[UR52][R8.64+0xb8] ;  /* 0x0000b83408a87981 */ /* 0x000e64000c1e1100 */
[----:B-1----:R-:W-:-:S05]  /*7290*/  PRMT R3, R168, 0x8880, RZ ;  /* 0x00008880a8037816 */ /* 0x002fca00000000ff */
[----:B------:R-:W-:-:S07]  /*72a0*/  IMAD R12, R3, R152, RZ ;  /* 0x00000098030c7224 */ /* 0x000fce00078e02ff */
.L_x_230:
[----:B------:R-:W-:Y:S05]  /*72b0*/  BSYNC B1 ;  /* 0x0000000000017941 */ /* 0x000fea0003800000 */
.L_x_229:
[----:B-1----:R-:W-:Y:S01]  /*72c0*/  @!P5 IMAD R3, R116, R153, R12 ;  /* 0x000000997403d224 */ /* 0x002fe200078e020c */
[----:B------:R-:W-:Y:S04]  /*72d0*/  BSSY B1, `(.L_x_231) ;  /* 0x0000006000017945 */ /* 0x000fe80003800000 */
[----:B------:R1:W-:Y:S01]  /*72e0*/  @!P5 STG.E.U8 desc[UR52][R4.64+0xb8], R3 ;  /* 0x0000b8030400d986 */ /* 0x0003e2000c101134 */
[----:B------:R-:W-:Y:S05]  /*72f0*/  @P2 BRA `(.L_x_232) ;  /* 0x00000000000c2947 */ /* 0x000fea0003800000 */
[----:B------:R-:W1:Y:S02]  /*7300*/  LDG.E.U8 R168, desc[UR52][R8.64+0xb9] ;  /* 0x0000b93408a87981 */ /* 0x000e64000c1e1100 */
[----:B-1----:R-:W-:-:S05]  /*7310*/  PRMT R3, R168, 0x8880, RZ ;  /* 0x00008880a8037816 */ /* 0x002fca00000000ff */
[----:B------:R-:W-:-:S07]  /*7320*/  IMAD R12, R3, R152, RZ ;  /* 0x00000098030c7224 */ /* 0x000fce00078e02ff */
.L_x_232:
[----:B------:R-:W-:Y:S05]  /*7330*/  BSYNC B1 ;  /* 0x0000000000017941 */ /* 0x000fea0003800000 */
.L_x_231:
        /* <DEDUP_REMOVED lines=11> */
.L_x_234:
[----:B------:R-:W-:Y:S05]  /*73f0*/  BSYNC B1 ;  /* 0x0000000000017941 */ /* 0x000fea0003800000 */
.L_x_233:
[----:B-1----:R-:W-:Y:S01]  /*7400*/  @!P4 IMAD R3, R118, R153, R12 ;  /* 0x000000997603c224 */ /* 0x002fe200078e020c */
[----:B------:R-:W-:Y:S04]  /*7410*/  BSSY B1, `(.L_x_235) ;  /* 0x0000006000017945 */ /* 0x000fe80003800000 */
[----:B------:R1:W-:Y:S01]  /*7420*/  @!P4 STG.E.U8 desc[UR52][R6.64+0xb8], R3 ;  /* 0x0000b8030600c986 */ /* 0x0003e2000c101134 */
[----:B------:R-:W-:Y:S05]  /*7430*/  @P3 BRA `(.L_x_236) ;  /* 0x00000000000c3947 */ /* 0x000fea0003800000 */
[----:B------:R-:W1:Y:S02]  /*7440*/  LDG.E.U8 R168, desc[UR52][R10.64+0xb9] ;  /* 0x0000b9340aa87981 */ /* 0x000e64000c1e1100 */
[----:B-1----:R-:W-:-:S05]  /*7450*/  PRMT R3, R168, 0x8880, RZ ;  /* 0x00008880a8037816 */ /* 0x002fca00000000ff */
[----:B------:R-:W-:-:S07]  /*7460*/  IMAD R12, R3, R152, RZ ;  /* 0x00000098030c7224 */ /* 0x000fce00078e02ff */
.L_x_236:
[----:B------:R-:W-:Y:S05]  /*7470*/  BSYNC B1 ;  /* 0x0000000000017941 */ /* 0x000fea0003800000 */
.L_x_235:
[----:B------:R-:W-:Y:S01]  /*7480*/  @!P3 IMAD R119, R119, R153, R12 ;  /* 0x000000997777b224 */ /* 0x000fe200078e020c */
[----:B------:R-:W-:Y:S04]  /*7490*/  BSSY B1, `(.L_x_237) ;  /* 0x0000006000017945 */ /* 0x000fe80003800000 */
[----:B------:R0:W-:Y:S01]  /*74a0*/  @!P3 STG.E.U8 desc[UR52][R6.64+0xb9], R119 ;  /* 0x0000b9770600b986 */ /* 0x0001e2000c101134 */
[----:B------:R-:W-:Y:S05]  /*74b0*/  @P5 BRA `(.L_x_238) ;  /* 0x00000000000c5947 */ /* 0x000fea0003800000 */
[----:B------:R-:W1:Y:S02]  /*74c0*/  LDG.E.U8 R168, desc[UR52][R8.64+0xc0] ;  /* 0x0000c03408a87981 */ /* 0x000e64000c1e1100 */
[----:B-1----:R-:W-:-:S05]  /*74d0*/  PRMT R3, R168, 0x8880, RZ ;  /* 0x00008880a8037816 */ /* 0x002fca00000000ff */
[----:B------:R-:W-:-:S07]  /*74e0*/  IMAD R12, R3, R152, RZ ;  /* 0x00000098030c7224 */ /* 0x000fce00078e02ff */
.L_x_238:
[----:B------:R-:W-:Y:S05]  /*74f0*/  BSYNC B1 ;  /* 0x0000000000017941 */ /* 0x000fea0003800000 */
.L_x_237:
[----:B-1----:R-:W-:Y:S01]  /*7500*/  @!P5 IMAD R3, R120, R153, R12 ;  /* 0x000000997803d224 */ /* 0x002fe200078e020c */
[----:B------:R-:W-:Y:S04]  /*7510*/  BSSY B1, `(.L_x_239) ;  /* 0x0000006000017945 */ /* 0x000fe80003800000 */
[----:B------:R1:W-:Y:S01]  /*7520*/  @!P5 STG.E.U8 desc[UR52][R4.64+0xc0], R3 ;  /* 0x0000c0030400d986 */ /* 0x0003e2000c101134 */
[----:B------:R-:W-:Y:S05]  /*7530*/  @P2 BRA `(.L_x_240) ;  /* 0x00000000000c2947 */ /* 0x000fea0003800000 */
[----:B------:R-:W1:Y:S02]  /*7540*/  LDG.E.U8 R168, desc[UR52][R8.64+0xc1] ;  /* 0x0000c13408a87981 */ /* 0x000e64000c1e1100 */
[----:B-1----:R-:W-:-:S05]  /*7550*/  PRMT R3, R168, 0x8880, RZ ;  /* 0x00008880a8037816 */ /* 0x002fca00000000ff */
[----:B------:R-:W-:-:S07]  /*7560*/  IMAD R12, R3, R152, RZ ;  /* 0x00000098030c7224 */ /* 0x000fce00078e02ff */
.L_x_240:
[----:B------:R-:W-:Y:S05]  /*7570*/  BSYNC B1 ;  /* 0x0000000000017941 */ /* 0x000fea0003800000 */
.L_x_239:
        /* <DEDUP_REMOVED lines=11> */
.L_x_242:
[----:B------:R-:W-:Y:S05]  /*7630*/  BSYNC B1 ;  /* 0x0000000000017941 */ /* 0x000fea0003800000 */
.L_x_241:
[----:B-1----:R-:W-:Y:S01]  /*7640*/  @!P4 IMAD R3, R122, R153, R12 ;  /* 0x000000997a03c224 */ /* 0x002fe200078e020c */
[----:B------:R-:W-:Y:S04]  /*7650*/  BSSY B1, `(.L_x_243) ;  /* 0x0000006000017945 */ /* 0x000fe80003800000 */
[----:B------:R1:W-:Y:S01]  /*7660*/  @!P4 STG.E.U8 desc[UR52][R6.64+0xc0], R3 ;  /* 0x0000c0030600c986 */ /* 0x0003e2000c101134 */
[----:B------:R-:W-:Y:S05]  /*7670*/  @P3 BRA `(.L_x_244) ;  /* 0x00000000000c3947 */ /* 0x000fea0003800000 */
[----:B------:R-:W1:Y:S02]  /*7680*/  LDG.E.U8 R168, desc[UR52][R10.64+0xc1] ;  /* 0x0000c1340aa87981 */ /* 0x000e64000c1e1100 */
[----:B-1----:R-:W-:-:S05]  /*7690*/  PRMT R3, R168, 0x8880, RZ ;  /* 0x00008880a8037816 */ /* 0x002fca00000000ff */
[----:B------:R-:W-:-:S07]  /*76a0*/  IMAD R12, R3, R152, RZ ;  /* 0x00000098030c7224 */ /* 0x000fce00078e02ff */
.L_x_244:
[----:B------:R-:W-:Y:S05]  /*76b0*/  BSYNC B1 ;  /* 0x0000000000017941 */ /* 0x000fea0003800000 */
.L_x_243:
[----:B------:R-:W-:Y:S01]  /*76c0*/  @!P3 IMAD R123, R123, R153, R12 ;  /* 0x000000997b7bb224 */ /* 0x000fe200078e020c */
[----:B------:R-:W-:Y:S04]  /*76d0*/  BSSY B1, `(.L_x_245) ;  /* 0x0000006000017945 */ /* 0x000fe80003800000 */
[----:B------:R0:W-:Y:S01]  /*76e0*/  @!P3 STG.E.U8 desc[UR52][R6.64+0xc1], R123 ;  /* 0x0000c17b0600b986 */ /* 0x0001e2000c101134 */
[----:B------:R-:W-:Y:S05]  /*76f0*/  @P5 BRA `(.L_x_246) ;  /* 0x00000000000c5947 */ /* 0x000fea0003800000 */
[----:B------:R-:W1:Y:S02]  /*7700*/  LDG.E.U8 R168, desc[UR52][R8.64+0xc8] ;  /* 0x0000c83408a87981 */ /* 0x000e64000c1e1100 */
[----:B-1----:R-:W-:-:S05]  /*7710*/  PRMT R3, R168, 0x8880, RZ ;  /* 0x00008880a8037816 */ /* 0x002fca00000000ff */
[----:B------:R-:W-:-:S07]  /*7720*/  IMAD R12, R3, R152, RZ ;  /* 0x00000098030c7224 */ /* 0x000fce00078e02ff */
.L_x_246:
[----:B------:R-:W-:Y:S05]  /*7730*/  BSYNC B1 ;  /* 0x0000000000017941 */ /* 0x000fea0003800000 */
.L_x_245:
[----:B-1----:R-:W-:Y:S01]  /*7740*/  @!P5 IMAD R3, R124, R153, R12 ;  /* 0x000000997c03d224 */ /* 0x002fe200078e020c */
[----:B------:R-:W-:Y:S04]  /*7750*/  BSSY B1, `(.L_x_247) ;  /* 0x0000006000017945 */ /* 0x000fe80003800000 */
[----:B------:R1:W-:Y:S01]  /*7760*/  @!P5 STG.E.U8 desc[UR52][R4.64+0xc8], R3 ;  /* 0x0000c8030400d986 */ /* 0x0003e2000c101134 */
[----:B------:R-:W-:Y:S05]  /*7770*/  @P2 BRA `(.L_x_248) ;  /* 0x00000000000c2947 */ /* 0x000fea0003800000 */
[----:B------:R-:W1:Y:S02]  /*7780*/  LDG.E.U8 R168, desc[UR52][R8.64+0xc9] ;  /* 0x0000c93408a87981 */ /* 0x000e64000c1e1100 */
[----:B-1----:R-:W-:-:S05]  /*7790*/  PRMT R3, R168, 0x8880, RZ ;  /* 0x00008880a8037816 */ /* 0x002fca00000000ff */
[----:B------:R-:W-:-:S07]  /*77a0*/  IMAD R12, R3, R152, RZ ;  /* 0x00000098030c7224 */ /* 0x000fce00078e02ff */
.L_x_248:
[----:B------:R-:W-:Y:S05]  /*77b0*/  BSYNC B1 ;  /* 0x0000000000017941 */ /* 0x000fea0003800000 */
.L_x_247:
        /* <DEDUP_REMOVED lines=11> */
.L_x_250:
[----:B------:R-:W-:Y:S05]  /*7870*/  BSYNC B1 ;  /* 0x0000000000017941 */ /* 0x000fea0003800000 */
.L_x_249:
[----:B-1----:R-:W-:Y:S01]  /*7880*/  @!P4 IMAD R3, R126, R153, R12 ;  /* 0x000000997e03c224 */ /* 0x002fe200078e020c */
[----:B------:R-:W-:Y:S04]  /*7890*/  BSSY B1, `(.L_x_251) ;  /* 0x0000006000017945 */ /* 0x000fe80003800000 */
[----:B------:R1:W-:Y:S01]  /*78a0*/  @!P4 STG.E.U8 desc[UR52][R6.64+0xc8], R3 ;  /* 0x0000c8030600c986 */ /* 0x0003e2000c101134 */
[----:B------:R-:W-:Y:S05]  /*78b0*/  @P3 BRA `(.L_x_252) ;  /* 0x00000000000c3947 */ /* 0x000fea0003800000 */
[----:B------:R-:W1:Y:S02]  /*78c0*/  LDG.E.U8 R168, desc[UR52][R10.64+0xc9] ;  /* 0x0000c9340aa87981 */ /* 0x000e64000c1e1100 */
[----:B-1----:R-:W-:-:S05]  /*78d0*/  PRMT R3, R168, 0x8880, RZ ;  /* 0x00008880a8037816 */ /* 0x002fca00000000ff */
[----:B------:R-:W-:-:S07]  /*78e0*/  IMAD R12, R3, R152, RZ ;  /* 0x00000098030c7224 */ /* 0x000fce00078e02ff */
.L_x_252:
[----:B------:R-:W-:Y:S05]  /*78f0*/  BSYNC B1 ;  /* 0x0000000000017941 */ /* 0x000fea0003800000 */
.L_x_251:
[----:B------:R-:W-:Y:S01]  /*7900*/  @!P3 IMAD R127, R127, R153, R12 ;  /* 0x000000997f7fb224 */ /* 0x000fe200078e020c */
[----:B------:R-:W-:Y:S04]  /*7910*/  BSSY B1, `(.L_x_253) ;  /* 0x0000006000017945 */ /* 0x000fe80003800000 */
[----:B------:R0:W-:Y:S01]  /*7920*/  @!P3 STG.E.U8 desc[UR52][R6.64+0xc9], R127 ;  /* 0x0000c97f0600b986 */ /* 0x0001e2000c101134 */
[----:B------:R-:W-:Y:S05]  /*7930*/  @P5 BRA `(.L_x_254) ;  /* 0x00000000000c5947 */ /* 0x000fea0003800000 */
[----:B------:R-:W1:Y:S02]  /*7940*/  LDG.E.U8 R168, desc[UR52][R8.64+0xd0] ;  /* 0x0000d03408a87981 */ /* 0x000e64000c1e1100 */
[----:B-1----:R-:W-:-:S05]  /*7950*/  PRMT R3, R168, 0x8880, RZ ;  /* 0x00008880a8037816 */ /* 0x002fca00000000ff */
[----:B------:R-:W-:-:S07]  /*7960*/  IMAD R12, R3, R152, RZ ;  /* 0x00000098030c7224 */ /* 0x000fce00078e02ff */
.L_x_254:
[----:B------:R-:W-:Y:S05]  /*7970*/  BSYNC B1 ;  /* 0x0000000000017941 */ /* 0x000fea0003800000 */
.L_x_253:
[----:B-1----:R-:W-:Y:S01]  /*7980*/  @!P5 IMAD R3, R128, R153, R12 ;  /* 0x000000998003d224 */ /* 0x002fe200078e020c */
[----:B------:R-:W-:Y:S04]  /*7990*/  BSSY B1, `(.L_x_255) ;  /* 0x0000006000017945 */ /* 0x000fe80003800000 */
[----:B------:R1:W-:Y:S01]  /*79a0*/  @!P5 STG.E.U8 desc[UR52][R4.64+0xd0], R3 ;  /* 0x0000d0030400d986 */ /* 0x0003e2000c101134 */
[----:B------:R-:W-:Y:S05]  /*79b0*/  @P2 BRA `(.L_x_256) ;  /* 0x00000000000c2947 */ /* 0x000fea0003800000 */
[----:B------:R-:W1:Y:S02]  /*79c0*/  LDG.E.U8 R168, desc[UR52][R8.64+0xd1] ;  /* 0x0000d13408a87981 */ /* 0x000e64000c1e1100 */
[----:B-1----:R-:W-:-:S05]  /*79d0*/  PRMT R3, R168, 0x8880, RZ ;  /* 0x00008880a8037816 */ /* 0x002fca00000000ff */
[----:B------:R-:W-:-:S07]  /*79e0*/  IMAD R12, R3, R152, RZ ;  /* 0x00000098030c7224 */ /* 0x000fce00078e02ff */
.L_x_256:
[----:B------:R-:W-:Y:S05]  /*79f0*/  BSYNC B1 ;  /* 0x0000000000017941 */ /* 0x000fea0003800000 */
.L_x_255:
        /* <DEDUP_REMOVED lines=11> */
.L_x_258:
[----:B------:R-:W-:Y:S05]  /*7ab0*/  BSYNC B1 ;  /* 0x0000000000017941 */ /* 0x000fea0003800000 */
.L_x_257:
[----:B-1----:R-:W-:Y:S01]  /*7ac0*/  @!P4 IMAD R3, R130, R153, R12 ;  /* 0x000000998203c224 */ /* 0x002fe200078e020c */
[----:B------:R-:W-:Y:S04]  /*7ad0*/  BSSY B1, `(.L_x_259) ;  /* 0x0000006000017945 */ /* 0x000fe80003800000 */
[----:B------:R1:W-:Y:S01]  /*7ae0*/  @!P4 STG.E.U8 desc[UR52][R6.64+0xd0], R3 ;  /* 0x0000d0030600c986 */ /* 0x0003e2000c101134 */
[----:B------:R-:W-:Y:S05]  /*7af0*/  @P3 BRA `(.L_x_260) ;  /* 0x00000000000c3947 */ /* 0x000fea0003800000 */
[----:B------:R-:W1:Y:S02]  /*7b00*/  LDG.E.U8 R168, desc[UR52][R10.64+0xd1] ;  /* 0x0000d1340aa87981 */ /* 0x000e64000c1e1100 */
[----:B-1----:R-:W-:-:S05]  /*7b10*/  PRMT R3, R168, 0x8880, RZ ;  /* 0x00008880a8037816 */ /* 0x002fca00000000ff */
[----:B------:R-:W-:-:S07]  /*7b20*/  IMAD R12, R3, R152, RZ ;  /* 0x00000098030c7224 */ /* 0x000fce00078e02ff */
.L_x_260:
[----:B------:R-:W-:Y:S05]  /*7b30*/  BSYNC B1 ;  /* 0x0000000000017941 */ /* 0x000fea0003800000 */
.L_x_259:
[----:B------:R-:W-:Y:S01]  /*7b40*/  @!P3 IMAD R131, R131, R153, R12 ;  /* 0x000000998383b224 */ /* 0x000fe200078e020c */
[----:B------:R-:W-:Y:S04]  /*7b50*/  BSSY B1, `(.L_x_261) ;  /* 0x0000006000017945 */ /* 0x000fe80003800000 */
[----:B------:R0:W-:Y:S01]  /*7b60*/  @!P3 STG.E.U8 desc[UR52][R6.64+0xd1], R131 ;  /* 0x0000d1830600b986 */ /* 0x0001e2000c101134 */
[----:B------:R-:W-:Y:S05]  /*7b70*/  @P5 BRA `(.L_x_262) ;  /* 0x00000000000c5947 */ /* 0x000fea0003800000 */
[----:B------:R-:W1:Y:S02]  /*7b80*/  LDG.E.U8 R168, desc[UR52][R8.64+0xd8] ;  /* 0x0000d83408a87981 */ /* 0x000e64000c1e1100 */
[----:B-1----:R-:W-:-:S05]  /*7b90*/  PRMT R3, R168, 0x8880, RZ ;  /* 0x00008880a8037816 */ /* 0x002fca00000000ff */
[----:B------:R-:W-:-:S07]  /*7ba0*/  IMAD R12, R3, R152, RZ ;  /* 0x00000098030c7224 */ /* 0x000fce00078e02ff */
.L_x_262:
[----:B------:R-:W-:Y:S05]  /*7bb0*/  BSYNC B1 ;  /* 0x0000000000017941 */ /* 0x000fea0003800000 */
.L_x_261:
[----:B-1----:R-:W-:Y:S01]  /*7bc0*/  @!P5 IMAD R3, R132, R153, R12 ;  /* 0x000000998403d224 */ /* 0x002fe200078e020c */
[----:B------:R-:W-:Y:S04]  /*7bd0*/  BSSY B1, `(.L_x_263) ;  /* 0x0000006000017945 */ /* 0x000fe80003800000 */
[----:B------:R1:W-:Y:S01]  /*7be0*/  @!P5 STG.E.U8 desc[UR52][R4.64+0xd8], R3 ;  /* 0x0000d8030400d986 */ /* 0x0003e2000c101134 */
[----:B------:R-:W-:Y:S05]  /*7bf0*/  @P2 BRA `(.L_x_264) ;  /* 0x00000000000c2947 */ /* 0x000fea0003800000 */
[----:B------:R-:W1:Y:S02]  /*7c00*/  LDG.E.U8 R168, desc[UR52][R8.64+0xd9] ;  /* 0x0000d93408a87981 */ /* 0x000e64000c1e1100 */
[----:B-1----:R-:W-:-:S05]  /*7c10*/  PRMT R3, R168, 0x8880, RZ ;  /* 0x00008880a8037816 */ /* 0x002fca00000000ff */
[----:B------:R-:W-:-:S07]  /*7c20*/  IMAD R12, R3, R152, RZ ;  /* 0x00000098030c7224 */ /* 0x000fce00078e02ff */
.L_x_264:
[----:B------:R-:W-:Y:S05]  /*7c30*/  BSYNC B1 ;  /* 0x0000000000017941 */ /* 0x000fea0003800000 */
.L_x_263:
        /* <DEDUP_REMOVED lines=11> */
.L_x_266:
[----:B------:R-:W-:Y:S05]  /*7cf0*/  BSYNC B1 ;  /* 0x0000000000017941 */ /* 0x000fea0003800000 */
.L_x_265:
[----:B-1----:R-:W-:Y:S01]  /*7d00*/  @!P4 IMAD R3, R134, R153, R12 ;  /* 0x000000998603c224 */ /* 0x002fe200078e020c */
[----:B------:R-:W-:Y:S04]  /*7d10*/  BSSY B1, `(.L_x_267) ;  /* 0x0000006000017945 */ /* 0x000fe80003800000 */
[----:B------:R1:W-:Y:S01]  /*7d20*/  @!P4 STG.E.U8 desc[UR52][R6.64+0xd8], R3 ;  /* 0x0000d8030600c986 */ /* 0x0003e2000c101134 */
[----:B------:R-:W-:Y:S05]  /*7d30*/  @P3 BRA `(.L_x_268) ;  /* 0x00000000000c3947 */ /* 0x000fea0003800000 */
[----:B------:R-:W1:Y:S02]  /*7d40*/  LDG.E.U8 R168, desc[UR52][R10.64+0xd9] ;  /* 0x0000d9340aa87981 */ /* 0x000e64000c1e1100 */
[----:B-1----:R-:W-:-:S05]  /*7d50*/  PRMT R3, R168, 0x8880, RZ ;  /* 0x00008880a8037816 */ /* 0x002fca00000000ff */
[----:B------:R-:W-:-:S07]  /*7d60*/  IMAD R12, R3, R152, RZ ;  /* 0x00000098030c7224 */ /* 0x000fce00078e02ff */
.L_x_268:
[----:B------:R-:W-:Y:S05]  /*7d70*/  BSYNC B1 ;  /* 0x0000000000017941 */ /* 0x000fea0003800000 */
.L_x_267:
[----:B------:R-:W-:Y:S01]  /*7d80*/  @!P3 IMAD R135, R135, R153, R12 ;  /* 0x000000998787b224 */ /* 0x000fe200078e020c */
[----:B------:R-:W-:Y:S04]  /*7d90*/  BSSY B1, `(.L_x_269) ;  /* 0x0000006000017945 */ /* 0x000fe80003800000 */
[----:B------:R0:W-:Y:S01]  /*7da0*/  @!P3 STG.E.U8 desc[UR52][R6.64+0xd9], R135 ;  /* 0x0000d9870600b986 */ /* 0x0001e2000c101134 */
[----:B------:R-:W-:Y:S05]  /*7db0*/  @P5 BRA `(.L_x_270) ;  /* 0x00000000000c5947 */ /* 0x000fea0003800000 */
[----:B------:R-:W1:Y:S02]  /*7dc0*/  LDG.E.U8 R168, desc[UR52][R8.64+0xe0] ;  /* 0x0000e03408a87981 */ /* 0x000e64000c1e1100 */
[----:B-1----:R-:W-:-:S05]  /*7dd0*/  PRMT R3, R168, 0x8880, RZ ;  /* 0x00008880a8037816 */ /* 0x002fca00000000ff */
[----:B------:R-:W-:-:S07]  /*7de0*/  IMAD R12, R3, R152, RZ ;  /* 0x00000098030c7224 */ /* 0x000fce00078e02ff */
.L_x_270:
[----:B------:R-:W-:Y:S05]  /*7df0*/  BSYNC B1 ;  /* 0x0000000000017941 */ /* 0x000fea0003800000 */
.L_x_269:
[----:B-1----:R-:W-:Y:S01]  /*7e00*/  @!P5 IMAD R3, R136, R153, R12 ;  /* 0x000000998803d224 */ /* 0x002fe200078e020c */
[----:B------:R-:W-:Y:S04]  /*7e10*/  BSSY B1, `(.L_x_271) ;  /* 0x0000006000017945 */ /* 0x000fe80003800000 */
[----:B------:R1:W-:Y:S01]  /*7e20*/  @!P5 STG.E.U8 desc[UR52][R4.64+0xe0], R3 ;  /* 0x0000e0030400d986 */ /* 0x0003e2000c101134 */
[----:B------:R-:W-:Y:S05]  /*7e30*/  @P2 BRA `(.L_x_272) ;  /* 0x00000000000c2947 */ /* 0x000fea0003800000 */
[----:B------:R-:W1:Y:S02]  /*7e40*/  LDG.E.U8 R168, desc[UR52][R8.64+0xe1] ;  /* 0x0000e13408a87981 */ /* 0x000e64000c1e1100 */
[----:B-1----:R-:W-:-:S05]  /*7e50*/  PRMT R3, R168, 0x8880, RZ ;  /* 0x00008880a8037816 */ /* 0x002fca00000000ff */
[----:B------:R-:W-:-:S07]  /*7e60*/  IMAD R12, R3, R152, RZ ;  /* 0x00000098030c7224 */ /* 0x000fce00078e02ff */
.L_x_272:
[----:B------:R-:W-:Y:S05]  /*7e70*/  BSYNC B1 ;  /* 0x0000000000017941 */ /* 0x000fea0003800000 */
.L_x_271:
        /* <DEDUP_REMOVED lines=11> */
.L_x_274:
[----:B------:R-:W-:Y:S05]  /*7f30*/  BSYNC B1 ;  /* 0x0000000000017941 */ /* 0x000fea0003800000 */
.L_x_273:
[----:B-1----:R-:W-:Y:S01]  /*7f40*/  @!P4 IMAD R3, R138, R153, R12 ;  /* 0x000000998a03c224 */ /* 0x002fe200078e020c */
[----:B------:R-:W-:Y:S04]  /*7f50*/  BSSY B1, `(.L_x_275) ;  /* 0x0000006000017945 */ /* 0x000fe80003800000 */
[----:B------:R1:W-:Y:S01]  /*7f60*/  @!P4 STG.E.U8 desc[UR52][R6.64+0xe0], R3 ;  /* 0x0000e0030600c986 */ /* 0x0003e2000c101134 */
[----:B------:R-:W-:Y:S05]  /*7f70*/  @P3 BRA `(.L_x_276) ;  /* 0x00000000000c3947 */ /* 0x000fea0003800000 */
[----:B------:R-:W1:Y:S02]  /*7f80*/  LDG.E.U8 R168, desc[UR52][R10.64+0xe1] ;  /* 0x0000e1340aa87981 */ /* 0x000e64000c1e1100 */
[----:B-1----:R-:W-:-:S05]  /*7f90*/  PRMT R3, R168, 0x8880, RZ ;  /* 0x00008880a8037816 */ /* 0x002fca00000000ff */
[----:B------:R-:W-:-:S07]  /*7fa0*/  IMAD R12, R3, R152, RZ ;  /* 0x00000098030c7224 */ /* 0x000fce00078e02ff */
.L_x_276:
[----:B------:R-:W-:Y:S05]  /*7fb0*/  BSYNC B1 ;  /* 0x0000000000017941 */ /* 0x000fea0003800000 */
.L_x_275:
[----:B------:R-:W-:Y:S01]  /*7fc0*/  @!P3 IMAD R139, R139, R153, R12 ;  /* 0x000000998b8bb224 */ /* 0x000fe200078e020c */
[----:B------:R-:W-:Y:S04]  /*7fd0*/  BSSY B1, `(.L_x_277) ;  /* 0x0000006000017945 */ /* 0x000fe80003800000 */
[----:B------:R0:W-:Y:S01]  /*7fe0*/  @!P3 STG.E.U8 desc[UR52][R6.64+0xe1], R139 ;  /* 0x0000e18b0600b986 */ /* 0x0001e2000c101134 */
[----:B------:R-:W-:Y:S05]  /*7ff0*/  @P5 BRA `(.L_x_278) ;  /* 0x00000000000c5947 */ /* 0x000fea0003800000 */
[----:B------:R-:W1:Y:S02]  /*8000*/  LDG.E.U8 R168, desc[UR52][R8.64+0xe8] ;  /* 0x0000e83408a87981 */ /* 0x000e64000c1e1100 */
[----:B-1----:R-:W-:-:S05]  /*8010*/  PRMT R3, R168, 0x8880, RZ ;  /* 0x00008880a8037816 */ /* 0x002fca00000000ff */
[----:B------:R-:W-:-:S07]  /*8020*/  IMAD R12, R3, R152, RZ ;  /* 0x00000098030c7224 */ /* 0x000fce00078e02ff */
.L_x_278:
[----:B------:R-:W-:Y:S05]  /*8030*/  BSYNC B1 ;  /* 0x0000000000017941 */ /* 0x000fea0003800000 */
.L_x_277:
[----:B-1----:R-:W-:Y:S01]  /*8040*/  @!P5 IMAD R3, R140, R153, R12 ;  /* 0x000000998c03d224 */ /* 0x002fe200078e020c */
[----:B------:R-:W-:Y:S04]  /*8050*/  BSSY B1, `(.L_x_279) ;  /* 0x0000006000017945 */ /* 0x000fe80003800000 */
[----:B------:R1:W-:Y:S01]  /*8060*/  @!P5 STG.E.U8 desc[UR52][R4.64+0xe8], R3 ;  /* 0x0000e8030400d986 */ /* 0x0003e2000c101134 */
[----:B------:R-:W-:Y:S05]  /*8070*/  @P2 BRA `(.L_x_280) ;  /* 0x00000000000c2947 */ /* 0x000fea0003800000 */
[----:B------:R-:W1:Y:S02]  /*8080*/  LDG.E.U8 R168, desc[UR52][R8.64+0xe9] ;  /* 0x0000e93408a87981 */ /* 0x000e64000c1e1100 */
[----:B-1----:R-:W-:-:S05]  /*8090*/  PRMT R3, R168, 0x8880, RZ ;  /* 0x00008880a8037816 */ /* 0x002fca00000000ff */
[----:B------:R-:W-:-:S07]  /*80a0*/  IMAD R12, R3, R152, RZ ;  /* 0x00000098030c7224 */ /* 0x000fce00078e02ff */
.L_x_280:
[----:B------:R-:W-:Y:S05]  /*80b0*/  BSYNC B1 ;  /* 0x0000000000017941 */ /* 0x000fea0003800000 */
.L_x_279:
        /* <DEDUP_REMOVED lines=11> */
.L_x_282:
[----:B------:R-:W-:Y:S05]  /*8170*/  BSYNC B1 ;  /* 0x0000000000017941 */ /* 0x000fea0003800000 */
.L_x_281:
[----:B-1----:R-:W-:Y:S01]  /*8180*/  @!P4 IMAD R3, R142, R153, R12 ;  /* 0x000000998e03c224 */ /* 0x002fe200078e020c */
[----:B------:R-:W-:Y:S04]  /*8190*/  BSSY B1, `(.L_x_283) ;  /* 0x0000006000017945 */ /* 0x000fe80003800000 */
[----:B------:R1:W-:Y:S01]  /*81a0*/  @!P4 STG.E.U8 desc[UR52][R6.64+0xe8], R3 ;  /* 0x0000e8030600c986 */ /* 0x0003e2000c101134 */
[----:B------:R-:W-:Y:S05]  /*81b0*/  @P3 BRA `(.L_x_284) ;  /* 0x00000000000c3947 */ /* 0x000fea0003800000 */
[----:B------:R-:W1:Y:S02]  /*81c0*/  LDG.E.U8 R168, desc[UR52][R10.64+0xe9] ;  /* 0x0000e9340aa87981 */ /* 0x000e64000c1e1100 */
[----:B-1----:R-:W-:-:S05]  /*81d0*/  PRMT R3, R168, 0x8880, RZ ;  /* 0x00008880a8037816 */ /* 0x002fca00000000ff */
[----:B------:R-:W-:-:S07]  /*81e0*/  IMAD R12, R3, R152, RZ ;  /* 0x00000098030c7224 */ /* 0x000fce00078e02ff */
.L_x_284:
[----:B------:R-:W-:Y:S05]  /*81f0*/  BSYNC B1 ;  /* 0x0000000000017941 */ /* 0x000fea0003800000 */
.L_x_283:
[----:B------:R-:W-:Y:S01]  /*8200*/  @!P3 IMAD R143, R143, R153, R12 ;  /* 0x000000998f8fb224 */ /* 0x000fe200078e020c */
[----:B------:R-:W-:Y:S04]  /*8210*/  BSSY B1, `(.L_x_285) ;  /* 0x0000006000017945 */ /* 0x000fe80003800000 */
[----:B------:R0:W-:Y:S01]  /*8220*/  @!P3 STG.E.U8 desc[UR52][R6.64+0xe9], R143 ;  /* 0x0000e98f0600b986 */ /* 0x0001e2000c101134 */
[----:B------:R-:W-:Y:S05]  /*8230*/  @P5 BRA `(.L_x_286) ;  /* 0x00000000000c5947 */ /* 0x000fea0003800000 */
[----:B------:R-:W1:Y:S02]  /*8240*/  LDG.E.U8 R168, desc[UR52][R8.64+0xf0] ;  /* 0x0000f03408a87981 */ /* 0x000e64000c1e1100 */
[----:B-1----:R-:W-:-:S05]  /*8250*/  PRMT R3, R168, 0x8880, RZ ;  /* 0x00008880a8037816 */ /* 0x002fca00000000ff */
[----:B------:R-:W-:-:S07]  /*8260*/  IMAD R12, R3, R152, RZ ;  /* 0x00000098030c7224 */ /* 0x000fce00078e02ff */
.L_x_286:
[----:B------:R-:W-:Y:S05]  /*8270*/  BSYNC B1 ;  /* 0x0000000000017941 */ /* 0x000fea0003800000 */
.L_x_285:
[----:B-1----:R-:W-:Y:S01]  /*8280*/  @!P5 IMAD R3, R144, R153, R12 ;  /* 0x000000999003d224 */ /* 0x002fe200078e020c */
[----:B------:R-:W-:Y:S04]  /*8290*/  BSSY B1, `(.L_x_287) ;  /* 0x0000006000017945 */ /* 0x000fe80003800000 */
[----:B------:R1:W-:Y:S01]  /*82a0*/  @!P5 STG.E.U8 desc[UR52][R4.64+0xf0], R3 ;  /* 0x0000f0030400d986 */ /* 0x0003e2000c101134 */
[----:B------:R-:W-:Y:S05]  /*82b0*/  @P2 BRA `(.L_x_288) ;  /* 0x00000000000c2947 */ /* 0x000fea0003800000 */
[----:B------:R-:W1:Y:S02]  /*82c0*/  LDG.E.U8 R168, desc[UR52][R8.64+0xf1] ;  /* 0x0000f13408a87981 */ /* 0x000e64000c1e1100 */
[----:B-1----:R-:W-:-:S05]  /*82d0*/  PRMT R3, R168, 0x8880, RZ ;  /* 0x00008880a8037816 */ /* 0x002fca00000000ff */
[----:B------:R-:W-:-:S07]  /*82e0*/  IMAD R12, R3, R152, RZ ;  /* 0x00000098030c7224 */ /* 0x000fce00078e02ff */
.L_x_288:
[----:B------:R-:W-:Y:S05]  /*82f0*/  BSYNC B1 ;  /* 0x0000000000017941 */ /* 0x000fea0003800000 */
.L_x_287:
[C---:B------:R-:W-:Y:S01]  /*8300*/  ISETP.LT.OR P4, PT, R0.reuse, 0xf1, !P0 ;  /* 0x000000f10000780c */ /* 0x040fe20004781670 */
[----:B------:R-:W-:Y:S01]  /*8310*/  @!P2 IMAD R145, R145, R153, R12 ;  /* 0x000000999191a224 */ /* 0x000fe200078e020c */
[----:B------:R-:W-:Y:S01]  /*8320*/  BSSY B1, `(.L_x_289) ;  /* 0x000000a000017945 */ /* 0x000fe20003800000 */
[C---:B------:R-:W-:Y:S02]  /*8330*/  ISETP.LT.OR P3, PT, R0.reuse, 0xf2, !P0 ;  /* 0x000000f20000780c */ /* 0x040fe40004761670 */
        /* <DEDUP_REMOVED lines=8> */
.L_x_290:
[----:B------:R-:W-:Y:S05]  /*83c0*/  BSYNC B1 ;  /* 0x0000000000017941 */ /* 0x000fea0003800000 */
.L_x_289:
[----:B-1----:R-:W-:Y:S01]  /*83d0*/  @!P4 IMAD R3, R146, R153, R12 ;  /* 0x000000999203c224 */ /* 0x002fe200078e020c */
[----:B------:R-:W-:Y:S04]  /*83e0*/  BSSY B1, `(.L_x_291) ;  /* 0x0000006000017945 */ /* 0x000fe80003800000 */
[----:B------:R1:W-:Y:S01]  /*83f0*/  @!P4 STG.E.U8 desc[UR52][R6.64+0xf0], R3 ;  /* 0x0000f0030600c986 */ /* 0x0003e2000c101134 */
[----:B------:R-:W-:Y:S05]  /*8400*/  @P3 BRA `(.L_x_292) ;  /* 0x00000000000c3947 */ /* 0x000fea0003800000 */
[----:B------:R-:W1:Y:S02]  /*8410*/  LDG.E.U8 R168, desc[UR52][R10.64+0xf1] ;  /* 0x0000f1340aa87981 */ /* 0x000e64000c1e1100 */
[----:B-1----:R-:W-:-:S05]  /*8420*/  PRMT R3, R168, 0x8880, RZ ;  /* 0x00008880a8037816 */ /* 0x002fca00000000ff */
[----:B------:R-:W-:-:S07]  /*8430*/  IMAD R12, R3, R152, RZ ;  /* 0x00000098030c7224 */ /* 0x000fce00078e02ff */
.L_x_292:
[----:B------:R-:W-:Y:S05]  /*8440*/  BSYNC B1 ;  /* 0x0000000000017941 */ /* 0x000fea0003800000 */
.L_x_291:
[----:B------:R-:W-:Y:S01]  /*8450*/  @!P3 IMAD R147, R147, R153, R12 ;  /* 0x000000999393b224 */ /* 0x000fe200078e020c */
[----:B------:R-:W-:Y:S04]  /*8460*/  BSSY B1, `(.L_x_293) ;  /* 0x0000006000017945 */ /* 0x000fe80003800000 */
[----:B------:R0:W-:Y:S01]  /*8470*/  @!P3 STG.E.U8 desc[UR52][R6.64+0xf1], R147 ;  /* 0x0000f1930600b986 */ /* 0x0001e2000c101134 */
[----:B------:R-:W-:Y:S05]  /*8480*/  @P2 BRA `(.L_x_294) ;  /* 0x00000000000c2947 */ /* 0x000fea0003800000 */
[----:B------:R-:W1:Y:S02]  /*8490*/  LDG.E.U8 R168, desc[UR52][R8.64+0xf8] ;  /* 0x0000f83408a87981 */ /* 0x000e64000c1e1100 */
[----:B-1----:R-:W-:-:S05]  /*84a0*/  PRMT R3, R168, 0x8880, RZ ;  /* 0x00008880a8037816 */ /* 0x002fca00000000ff */
[----:B------:R-:W-:-:S07]  /*84b0*/  IMAD R12, R3, R152, RZ ;  /* 0x00000098030c7224 */ /* 0x000fce00078e02ff */
.L_x_294:
[----:B------:R-:W-:Y:S05]  /*84c0*/  BSYNC B1 ;  /* 0x0000000000017941 */ /* 0x000fea0003800000 */
.L_x_293:
[----:B-1----:R-:W-:Y:S01]  /*84d0*/  @!P2 IMAD R3, R148, R153, R12 ;  /* 0x000000999403a224 */ /* 0x002fe200078e020c */
[----:B------:R-:W-:Y:S04]  /*84e0*/  BSSY B1, `(.L_x_295) ;  /* 0x0000006000017945 */ /* 0x000fe80003800000 */
[----:B------:R1:W-:Y:S01]  /*84f0*/  @!P2 STG.E.U8 desc[UR52][R4.64+0xf8], R3 ;  /* 0x0000f8030400a986 */ /* 0x0003e2000c101134 */
[----:B------:R-:W-:Y:S05]  /*8500*/  @P1 BRA `(.L_x_296) ;  /* 0x00000000000c1947 */ /* 0x000fea0003800000 */
[----:B------:R-:W1:Y:S02]  /*8510*/  LDG.E.U8 R168, desc[UR52][R8.64+0xf9] ;  /* 0x0000f93408a87981 */ /* 0x000e64000c1e1100 */
[----:B-1----:R-:W-:-:S05]  /*8520*/  PRMT R3, R168, 0x8880, RZ ;  /* 0x00008880a8037816 */ /* 0x002fca00000000ff */
[----:B------:R-:W-:-:S07]  /*8530*/  IMAD R12, R3, R152, RZ ;  /* 0x00000098030c7224 */ /* 0x000fce00078e02ff */
.L_x_296:
[----:B------:R-:W-:Y:S05]  /*8540*/  BSYNC B1 ;  /* 0x0000000000017941 */ /* 0x000fea0003800000 */
.L_x_295:
[----:B------:R-:W-:Y:S01]  /*8550*/  @!P1 IMAD R149, R149, R153, R12 ;  /* 0x0000009995959224 */ /* 0x000fe200078e020c */
[----:B------:R-:W-:Y:S04]  /*8560*/  BSSY B1, `(.L_x_297) ;  /* 0x0000006000017945 */ /* 0x000fe80003800000 */
[----:B------:R0:W-:Y:S01]  /*8570*/  @!P1 STG.E.U8 desc[UR52][R4.64+0xf9], R149 ;  /* 0x0000f99504009986 */ /* 0x0001e2000c101134 */
[----:B------:R-:W-:Y:S05]  /*8580*/  @P5 BRA `(.L_x_298) ;  /* 0x00000000000c5947 */ /* 0x000fea0003800000 */
[----:B------:R-:W1:Y:S02]  /*8590*/  LDG.E.U8 R168, desc[UR52][R10.64+0xf8] ;  /* 0x0000f8340aa87981 */ /* 0x000e64000c1e1100 */
[----:B-1----:R-:W-:-:S05]  /*85a0*/  PRMT R3, R168, 0x8880, RZ ;  /* 0x00008880a8037816 */ /* 0x002fca00000000ff */
[----:B------:R-:W-:-:S07]  /*85b0*/  IMAD R12, R3, R152, RZ ;  /* 0x00000098030c7224 */ /* 0x000fce00078e02ff */
.L_x_298:
[----:B------:R-:W-:Y:S05]  /*85c0*/  BSYNC B1 ;  /* 0x0000000000017941 */ /* 0x000fea0003800000 */
.L_x_297:
[----:B-1----:R-:W-:Y:S01]  /*85d0*/  @!P5 IMAD R3, R150, R153, R12 ;  /* 0x000000999603d224 */ /* 0x002fe200078e020c */
[----:B------:R-:W-:Y:S01]  /*85e0*/  ISETP.LT.OR P0, PT, R0, 0xfa, !P0 ;  /* 0x000000fa0000780c */ /* 0x000fe20004701670 */
[----:B------:R-:W-:Y:S03]  /*85f0*/  BSSY B1, `(.L_x_299) ;  /* 0x0000006000017945 */ /* 0x000fe60003800000 */
[----:B------:R1:W-:Y:S09]  /*8600*/  @!P5 STG.E.U8 desc[UR52][R6.64+0xf8], R3 ;  /* 0x0000f8030600d986 */ /* 0x0003f2000c101134 */
[----:B------:R-:W-:Y:S05]  /*8610*/  @P0 BRA `(.L_x_300) ;  /* 0x00000000000c0947 */ /* 0x000fea0003800000 */
[----:B------:R-:W1:Y:S02]  /*8620*/  LDG.E.U8 R168, desc[UR52][R10.64+0xf9] ;  /* 0x0000f9340aa87981 */ /* 0x000e64000c1e1100 */
[----:B-1----:R-:W-:-:S05]  /*8630*/  PRMT R3, R168, 0x8880, RZ ;  /* 0x00008880a8037816 */ /* 0x002fca00000000ff */
[----:B------:R-:W-:-:S07]  /*8640*/  IMAD R12, R3, R152, RZ ;  /* 0x00000098030c7224 */ /* 0x000fce00078e02ff */
.L_x_300:
[----:B------:R-:W-:Y:S05]  /*8650*/  BSYNC B1 ;  /* 0x0000000000017941 */ /* 0x000fea0003800000 */
.L_x_299:
[----:B------:R-:W-:Y:S01]  /*8660*/  IMAD R151, R151, R153, R12 ;  /* 0x0000009997977224 */ /* 0x000fe200078e020c */
[----:B------:R-:W-:Y:S06]  /*8670*/  @P0 BRA `(.L_x_301) ;  /* 0x0000001800100947 */ /* 0x000fec0003800000 */
[----:B------:R0:W-:Y:S01]  /*8680*/  STG.E.U8 desc[UR52][R6.64+0xf9], R151 ;  /* 0x0000f99706007986 */ /* 0x0001e2000c101134 */
[----:B------:R-:W-:Y:S05]  /*8690*/  BRA `(.L_x_301) ;  /* 0x0000001800087947 */ /* 0x000fea0003800000 */
.L_x_44:
[C---:B------:R-:W-:Y:S02]  /*86a0*/  ISETP.GE.AND P1, PT, R12.reuse, 0x1, PT ;  /* 0x000000010c00780c */ /* 0x040fe40003f26270 */
[----:B------:R-:W-:Y:S02]  /*86b0*/  ISETP.GE.AND P0, PT, R12, 0x9, PT ;  /* 0x000000090c00780c */ /* 0x000fe40003f06270 */
[C---:B------:R-:W-:Y:S02]  /*86c0*/  ISETP.LT.OR P4, PT, R0.reuse, 0x1, !P1 ;  /* 0x000000010000780c */ /* 0x040fe40004f81670 */
[C---:B------:R-:W-:Y:S02]  /*86d0*/  ISETP.LT.OR P3, PT, R0.reuse, 0x2, !P1 ;  /* 0x000000020000780c */ /* 0x040fe40004f61670 */
[C---:B------:R-:W-:Y:S02]  /*86e0*/  ISETP.LT.OR P2, PT, R0.reuse, 0x1, !P0 ;  /* 0x000000010000780c */ /* 0x040fe40004741670 */
[----:B------:R-:W-:-:S07]  /*86f0*/  ISETP.LT.OR P5, PT, R0, 0x2, !P0 ;  /* 0x000000020000780c */ /* 0x000fce00047a1670 */
[-C--:B------:R-:W-:Y:S02]  /*8700*/  @!P4 IMAD R3, R24, R153.reuse, RZ ;  /* 0x000000991803c224 */ /* 0x080fe400078e02ff */
[-C--:B------:R-:W-:Y:S02]  /*8710*/  @!P3 IMAD R25, R25, R153.reuse, RZ ;  /* 0x000000991919b224 */ /* 0x080fe400078e02ff */
[-C--:B------:R-:W-:Y:S01]  /*8720*/  @!P2 IMAD R9, R26, R153.reuse, RZ ;  /* 0x000000991a09a224 */ /* 0x080fe200078e02ff */
[----:B------:R0:W-:Y:S01]  /*8730*/  @!P4 STG.E.U8 desc[UR52][R4.64], R3 ;  /* 0x000000030400c986 */ /* 0x0001e2000c101134 */
[C---:B------:R-:W-:Y:S01]  /*8740*/  ISETP.LT.OR P4, PT, R0.reuse, 0x9, !P1 ;  /* 0x000000090000780c */ /* 0x040fe20004f81670 */
[----:B------:R-:W-:Y:S02]  /*8750*/  @!P5 IMAD R27, R27, R153, RZ ;  /* 0x000000991b1bd224 */ /* 0x000fe400078e02ff */
[----:B------:R-:W-:Y:S01]  /*8760*/  @!P3 STG.E.U8 desc[UR52][R4.64+0x1], R25 ;  /* 0x000001190400b986 */ /* 0x000fe2000c101134 */
[----:B------:R-:W-:-:S03]  /*8770*/  ISETP.LT.OR P3, PT, R0, 0xa, !P1 ;  /* 0x0000000a0000780c */ /* 0x000fc60004f61670 */
[----:B------:R1:W-:Y:S01]  /*8780*/  @!P2 STG.E.U8 desc[UR52][R6.64], R9 ;  /* 0x000000090600a986 */ /* 0x0003e2000c101134 */
[----:B------:R-:W-:-:S03]  /*8790*/  ISETP.LT.OR P2, PT, R0, 0x9, !P0 ;  /* 0x000000090000780c */ /* 0x000fc60004741670 */
[----:B------:R-:W-:Y:S01]  /*87a0*/  @!P5 STG.E.U8 desc[UR52][R6.64+0x1], R27 ;  /* 0x0000011b0600d986 */ /* 0x000fe2000c101134 */
[----:B------:R-:W-:Y:S01]  /*87b0*/  ISETP.LT.OR P5, PT, R0, 0xa, !P0 ;  /* 0x0000000a0000780c */ /* 0x000fe200047a1670 */
[----:B------:R-:W-:-:S04]  /*87c0*/  @!P4 IMAD R11, R28, R153, RZ ;  /* 0x000000991c0bc224 */ /* 0x000fc800078e02ff */
[-C--:B------:R-:W-:Y:S01]  /*87d0*/  @!P3 IMAD R29, R29, R153.reuse, RZ ;  /* 0x000000991d1db224 */ /* 0x080fe200078e02ff */
[----:B------:R-:W-:Y:S01]  /*87e0*/  @!P4 STG.E.U8 desc[UR52][R4.64+0x8], R11 ;  /* 0x0000080b0400c986 */ /* 0x000fe2000c101134 */
[----:B------:R-:W-:Y:S02]  /*87f0*/  ISETP.LT.OR P4, PT, R0, 0x11, !P1 ;  /* 0x000000110000780c */ /* 0x000fe40004f81670 */
[-C--:B0-----:R-:W-:Y:S01]  /*8800*/  @!P2 IMAD R3, R30, R153.reuse, RZ ;  /* 0x000000991e03a224 */ /* 0x081fe200078e02ff */
[----:B------:R-:W-:Y:S01]  /*8810*/  @!P3 STG.E.U8 desc[UR52][R4.64+0x9], R29 ;  /* 0x0000091d0400b986 */ /* 0x000fe2000c101134 */
[C---:B------:R-:W-:Y:S02]  /*8820*/  ISETP.LT.OR P3, PT, R0.reuse, 0x12, !P1 ;  /* 0x000000120000780c */ /* 0x040fe40004f61670 */
[----:B------:R-:W-:Y:S01]  /*8830*/  @!P5 IMAD R31, R31, R153, RZ ;  /* 0x000000991f1fd224 */ /* 0x000fe200078e02ff */
[----:B------:R0:W-:Y:S01]  /*8840*/  @!P2 STG.E.U8 desc[UR52][R6.64+0x8], R3 ;  /* 0x000008030600a986 */ /* 0x0001e2000c101134 */
[----:B------:R-:W-:-:S03]  /*8850*/  ISETP.LT.OR P2, PT, R0, 0x11, !P0 ;  /* 0x000000110000780c */ /* 0x000fc60004741670 */
[----:B------:R-:W-:Y:S01]  /*8860*/  @!P5 STG.E.U8 desc[UR52][R6.64+0x9], R31 ;  /* 0x0000091f0600d986 */ /* 0x000fe2000c101134 */
[----:B------:R-:W-:Y:S01]  /*8870*/  ISETP.LT.OR P5, PT, R0, 0x12, !P0 ;  /* 0x000000120000780c */ /* 0x000fe200047a1670 */
[----:B-1----:R-:W-:-:S04]  /*8880*/  @!P4 IMAD R9, R32, R153, RZ ;  /* 0x000000992009c224 */ /* 0x002fc800078e02ff */
        /* <DEDUP_REMOVED lines=301> */
[----:B------:R1:W-:Y:S01]  /*9b60*/  @!P4 STG.E.U8 desc[UR52][R4.64+0xd8], R11 ;  /* 0x0000d80b0400c986 */ /* 0x0003e2000c101134 */
        /* <DEDUP_REMOVED lines=13> */
[-C--:B-1----:R-:W-:Y:S01]  /*9c40*/  @!P2 IMAD R11, R138, R153.reuse, RZ ;  /* 0x000000998a0ba224 */ /* 0x082fe200078e02ff */
[----:B------:R-:W-:Y:S01]  /*9c50*/  @!P3 STG.E.U8 desc[UR52][R4.64+0xe1], R137 ;  /* 0x0000e1890400b986 */ /* 0x000fe2000c101134 */
[C---:B------:R-:W-:Y:S02]  /*9c60*/  ISETP.LT.OR P3, PT, R0.reuse, 0xea, !P1 ;  /* 0x000000ea0000780c */ /* 0x040fe40004f61670 */
[----:B------:R-:W-:Y:S01]  /*9c70*/  @!P5 IMAD R139, R139, R153, RZ ;  /* 0x000000998b8bd224 */ /* 0x000fe200078e02ff */
[----:B------:R1:W-:Y:S01]  /*9c80*/  @!P2 STG.E.U8 desc[UR52][R6.64+0xe0], R11 ;  /* 0x0000e00b0600a986 */ /* 0x0003e2000c101134 */
[----:B------:R-:W-:-:S03]  /*9c90*/  ISETP.LT.OR P2, PT, R0, 0xe9, !P0 ;  /* 0x000000e90000780c */ /* 0x000fc60004741670 */
[----:B------:R-:W-:Y:S01]  /*9ca0*/  @!P5 STG.E.U8 desc[UR52][R6.64+0xe1], R139 ;  /* 0x0000e18b0600d986 */ /* 0x000fe2000c101134 */
[----:B------:R-:W-:Y:S01]  /*9cb0*/  ISETP.LT.OR P5, PT, R0, 0xea, !P0 ;  /* 0x000000ea0000780c */ /* 0x000fe200047a1670 */
[----:B0-----:R-:W-:-:S04]  /*9cc0*/  @!P4 IMAD R3, R140, R153, RZ ;  /* 0x000000998c03c224 */ /* 0x001fc800078e02ff */
[-C--:B------:R-:W-:Y:S01]  /*9cd0*/  @!P3 IMAD R141, R141, R153.reuse, RZ ;  /* 0x000000998d8db224 */ /* 0x080fe200078e02ff */
[----:B------:R0:W-:Y:S01]  /*9ce0*/  @!P4 STG.E.U8 desc[UR52][R4.64+0xe8], R3 ;  /* 0x0000e8030400c986 */ /* 0x0001e2000c101134 */
[----:B------:R-:W-:Y:S02]  /*9cf0*/  ISETP.LT.OR P4, PT, R0, 0xf2, !P1 ;  /* 0x000000f20000780c */ /* 0x000fe40004f81670 */
[-C--:B--2---:R-:W-:Y:S01]  /*9d00*/  @!P2 IMAD R9, R142, R153.reuse, RZ ;  /* 0x000000998e09a224 */ /* 0x084fe200078e02ff */
[----:B------:R-:W-:Y:S01]  /*9d10*/  @!P3 STG.E.U8 desc[UR52][R4.64+0xe9], R141 ;  /* 0x0000e98d0400b986 */ /* 0x000fe2000c101134 */
[C---:B------:R-:W-:Y:S02]  /*9d20*/  ISETP.LT.OR P3, PT, R0.reuse, 0xf1, !P1 ;  /* 0x000000f10000780c */ /* 0x040fe40004f61670 */
[----:B------:R-:W-:Y:S01]  /*9d30*/  @!P5 IMAD R143, R143, R153, RZ ;  /* 0x000000998f8fd224 */ /* 0x000fe200078e02ff */
[----:B------:R-:W-:Y:S01]  /*9d40*/  @!P2 STG.E.U8 desc[UR52][R6.64+0xe8], R9 ;  /* 0x0000e8090600a986 */ /* 0x000fe2000c101134 */
[----:B------:R-:W-:-:S03]  /*9d50*/  ISETP.LT.OR P2, PT, R0, 0xf1, !P0 ;  /* 0x000000f10000780c */ /* 0x000fc60004741670 */
[----:B------:R-:W-:Y:S01]  /*9d60*/  @!P5 STG.E.U8 desc[UR52][R6.64+0xe9], R143 ;  /* 0x0000e98f0600d986 */ /* 0x000fe2000c101134 */
[----:B------:R-:W-:Y:S01]  /*9d70*/  ISETP.LT.OR P5, PT, R0, 0xf9, !P0 ;  /* 0x000000f90000780c */ /* 0x000fe200047a1670 */
[----:B------:R-:W-:-:S04]  /*9d80*/  @!P4 IMAD R145, R145, R153, RZ ;  /* 0x000000999191c224 */ /* 0x000fc800078e02ff */
[-C--:B-1----:R-:W-:Y:S01]  /*9d90*/  @!P3 IMAD R11, R144, R153.reuse, RZ ;  /* 0x00000099900bb224 */ /* 0x082fe200078e02ff */
[----:B------:R-:W-:Y:S01]  /*9da0*/  @!P4 STG.E.U8 desc[UR52][R4.64+0xf1], R145 ;  /* 0x0000f1910400c986 */ /* 0x000fe2000c101134 */
[C---:B------:R-:W-:Y:S02]  /*9db0*/  ISETP.LT.OR P4, PT, R0.reuse, 0xf2, !P0 ;  /* 0x000000f20000780c */ /* 0x040fe40004781670 */
[C---:B------:R-:W-:Y:S01]  /*9dc0*/  ISETP.LT.OR P0, PT, R0.reuse, 0xfa, !P0 ;  /* 0x000000fa0000780c */ /* 0x040fe20004701670 */
[----:B------:R1:W-:Y:S01]  /*9dd0*/  @!P3 STG.E.U8 desc[UR52][R4.64+0xf0], R11 ;  /* 0x0000f00b0400b986 */ /* 0x0003e2000c101134 */
[----:B------:R-:W-:Y:S01]  /*9de0*/  ISETP.LT.OR P3, PT, R0, 0xf9, !P1 ;  /* 0x000000f90000780c */ /* 0x000fe20004f61670 */
[----:B0-----:R-:W-:Y:S01]  /*9df0*/  @!P2 IMAD R3, R146, R153, RZ ;  /* 0x000000999203a224 */ /* 0x001fe200078e02ff */
[----:B------:R-:W-:-:S04]  /*9e00*/  ISETP.LT.OR P1, PT, R0, 0xfa, !P1 ;  /* 0x000000fa0000780c */ /* 0x000fc80004f21670 */
[----:B------:R0:W-:Y:S03]  /*9e10*/  @!P2 STG.E.U8 desc[UR52][R6.64+0xf0], R3 ;  /* 0x0000f0030600a986 */ /* 0x0001e6000c101134 */
[-C--:B------:R-:W-:Y:S02]  /*9e20*/  @!P4 IMAD R147, R147, R153.reuse, RZ ;  /* 0x000000999393c224 */ /* 0x080fe400078e02ff */
[-C--:B-1----:R-:W-:Y:S02]  /*9e30*/  @!P5 IMAD R11, R150, R153.reuse, RZ ;  /* 0x00000099960bd224 */ /* 0x082fe400078e02ff */
[-C--:B------:R-:W-:Y:S01]  /*9e40*/  @!P3 IMAD R9, R148, R153.reuse, RZ ;  /* 0x000000999409b224 */ /* 0x080fe200078e02ff */
[----:B------:R0:W-:Y:S01]  /*9e50*/  @!P4 STG.E.U8 desc[UR52][R6.64+0xf1], R147 ;  /* 0x0000f1930600c986 */ /* 0x0001e2000c101134 */
[-C--:B------:R-:W-:Y:S02]  /*9e60*/  @!P1 IMAD R149, R149, R153.reuse, RZ ;  /* 0x0000009995959224 */ /* 0x080fe400078e02ff */
[----:B------:R-:W-:Y:S01]  /*9e70*/  @!P0 IMAD R151, R151, R153, RZ ;  /* 0x0000009997978224 */ /* 0x000fe200078e02ff */
[----:B------:R0:W-:Y:S04]  /*9e80*/  @!P3 STG.E.U8 desc[UR52][R4.64+0xf8], R9 ;  /* 0x0000f8090400b986 */ /* 0x0001e8000c101134 */
[----:B------:R0:W-:Y:S04]  /*9e90*/  @!P1 STG.E.U8 desc[UR52][R4.64+0xf9], R149 ;  /* 0x0000f99504009986 */ /* 0x0001e8000c101134 */
[----:B------:R0:W-:Y:S04]  /*9ea0*/  @!P5 STG.E.U8 desc[UR52][R6.64+0xf8], R11 ;  /* 0x0000f80b0600d986 */ /* 0x0001e8000c101134 */
[----:B------:R0:W-:Y:S02]  /*9eb0*/  @!P0 STG.E.U8 desc[UR52][R6.64+0xf9], R151 ;  /* 0x0000f99706008986 */ /* 0x0001e4000c101134 */
.L_x_301:
[----:B------:R-:W-:Y:S05]  /*9ec0*/  BSYNC B0 ;  /* 0x0000000000007941 */ /* 0x000fea0003800000 */
.L_x_43:
[----:B01----:R-:W-:Y:S01]  /*9ed0*/  IMAD.U32 R3, RZ, RZ, UR50 ;  /* 0x00000032ff037e24 */ /* 0x003fe2000f8e00ff */
[----:B------:R-:W-:Y:S01]  /*9ee0*/  ULDC.64 UR4, c[0x0][0x650] ;  /* 0x0001940000047ab9 */ /* 0x000fe20000000a00 */
[----:B------:R-:W-:Y:S02]  /*9ef0*/  IMAD.U32 R0, RZ, RZ, UR50 ;  /* 0x00000032ff007e24 */ /* 0x000fe4000f8e00ff */
[----:B--2-4-:R-:W-:Y:S01]  /*9f00*/  IMAD.U32 R4, RZ, RZ, UR48 ;  /* 0x00000030ff047e24 */ /* 0x014fe2000f8e00ff */
[----:B------:R-:W-:Y:S01]  /*9f10*/  LEA R16, P0, R3, R16, 0x1 ;  /* 0x0000001003107211 */ /* 0x000fe200078008ff */
[----:B------:R-:W-:Y:S02]  /*9f20*/  IMAD.U32 R3, RZ, RZ, UR39 ;  /* 0x00000027ff037e24 */ /* 0x000fe4000f8e00ff */
[----:B------:R0:W-:Y:S01]  /*9f30*/  SYNCS.ARRIVE.TRANS64.A1T0 RZ, [R4+UR44], RZ ;  /* 0x000000ff04ff79a7 */ /* 0x0001e2000810002c */
[----:B------:R-:W-:Y:S02]  /*9f40*/  IMAD.MOV.U32 R22, RZ, RZ, -0x1 ;  /* 0xffffffffff167424 */ /* 0x000fe400078e00ff */
[----:B------:R-:W-:Y:S01]  /*9f50*/  LEA.HI.X R17, R0, R17, R3, 0x1, P0 ;  /* 0x0000001100117211 */ /* 0x000fe200000f0c03 */
[----:B------:R-:W-:Y:S01]  /*9f60*/  IMAD.MOV.U32 R19, RZ, RZ, -0x1 ;  /* 0xffffffffff137424 */ /* 0x000fe200078e00ff */
[----:B------:R-:W-:Y:S01]  /*9f70*/  ISETP.GE.U32.AND P0, PT, R16, UR4, PT ;  /* 0x0000000410007c0c */ /* 0x000fe2000bf06070 */
[----:B------:R-:W-:Y:S01]  /*9f80*/  IMAD.MOV.U32 R18, RZ, RZ, -0x1 ;  /* 0xffffffffff127424 */ /* 0x000fe200078e00ff */
[----:B------:R-:W-:-:S02]  /*9f90*/  PRMT R0, RZ, 0x7610, R0 ;  /* 0x00007610ff007816 */ /* 0x000fc40000000000 */
[----:B------:R-:W-:-:S13]  /*9fa0*/  ISETP.GE.U32.AND.EX P0, PT, R17, UR5, PT, P0 ;  /* 0x0000000511007c0c */ /* 0x000fda000bf06100 */
[----:B0-----:R-:W-:Y:S05]  /*9fb0*/  @P0 BRA `(.L_x_302) ;  /* 0x0000000400640947 */ /* 0x001fea0003800000 */
[----:B------:R-:W0:Y:S01]  /*9fc0*/  S2R R12, SR_CTAID.X ;  /* 0x00000000000c7919 */ /* 0x000e220000002500 */
[----:B------:R-:W1:Y:S01]  /*9fd0*/  LDC.64 R10, c[0x0][0x628] ;  /* 0x00018a00ff0a7b82 */ /* 0x000e620000000a00 */
[----:B------:R-:W-:Y:S01]  /*9fe0*/  ULDC UR4, c[0x0][0x150] ;  /* 0x0000540000047ab9 */ /* 0x000fe20000000800 */
[----:B------:R-:W-:Y:S01]  /*9ff0*/  IMAD.MOV.U32 R8, RZ, RZ, R16 ;  /* 0x000000ffff087224 */ /* 0x000fe200078e0010 */
[----:B------:R-:W2:Y:S01]  /*a000*/  S2R R20, SR_CTAID.Y ;  /* 0x0000000000147919 */ /* 0x000ea20000002600 */
[----:B------:R-:W-:-:S04]  /*a010*/  IMAD.MOV.U32 R9, RZ, RZ, R17 ;  /* 0x000000ffff097224 */ /* 0x000fc800078e0011 */
[----:B------:R-:W4:Y:S08]  /*a020*/  LDC R21, c[0x0][0x144] ;  /* 0x00005100ff157b82 */ /* 0x000f300000000800 */
[----:B------:R-:W2:Y:S08]  /*a030*/  LDC R0, c[0x0][0x630] ;  /* 0x00018c00ff007b82 */ /* 0x000eb00000000800 */
[----:B------:R-:W2:Y:S01]  /*a040*/  LDC.64 R14, c[0x0][0x620] ;  /* 0x00018800ff0e7b82 */ /* 0x000ea20000000a00 */
[----:B-1----:R-:W-:-:S04]  /*a050*/  ISETP.NE.U32.AND P0, PT, R10, RZ, PT ;  /* 0x000000ff0a00720c */ /* 0x002fc80003f05070 */
[----:B------:R-:W-:Y:S02]  /*a060*/  ISETP.NE.AND.EX P0, PT, R11, RZ, PT, P0 ;  /* 0x000000ff0b00720c */ /* 0x000fe40003f05300 */
[----:B0-----:R-:W-:-:S05]  /*a070*/  I2FP.F32.U32 R3, R12 ;  /* 0x0000000c00037245 */ /* 0x001fca0000201000 */
[----:B------:R-:W-:-:S04]  /*a080*/  FMUL R3, R3, UR4 ;  /* 0x0000000403037c20 */ /* 0x000fc80008400000 */
[----:B------:R0:W1:Y:S02]  /*a090*/  F2I.U32.TRUNC.NTZ R19, R3 ;  /* 0x0000000300137305 */ /* 0x000064000020f000 */
[----:B----4-:R-:W-:Y:S05]  /*a0a0*/  @!P0 BRA `(.L_x_303) ;  /* 0x0000000000288947 */ /* 0x010fea0003800000 */
[----:B0-----:R-:W0:Y:S02]  /*a0b0*/  LDC R3, c[0x0][0x634] ;  /* 0x00018d00ff037b82 */ /* 0x001e240000000800 */
[----:B0-----:R-:W-:-:S05]  /*a0c0*/  IADD3 R3, P0, R16, R3, RZ ;  /* 0x0000000310037210 */ /* 0x001fca0007f1e0ff */
[----:B------:R-:W-:-:S04]  /*a0d0*/  IMAD.X R13, RZ, RZ, R17, P0 ;  /* 0x000000ffff0d7224 */ /* 0x000fc800000e0611 */
[----:B------:R-:W-:-:S04]  /*a0e0*/  IMAD.WIDE.U32 R4, R13, R10, RZ ;  /* 0x0000000a0d047225 */ /* 0x000fc800078e00ff */
[----:B---3--:R-:W-:-:S04]  /*a0f0*/  IMAD.WIDE.U32 R6, P0, R3, R11, R4 ;  /* 0x0000000b03067225 */ /* 0x008fc80007800004 */
[----:B------:R-:W-:-:S04]  /*a100*/  IMAD.WIDE.U32 R4, R3, R10, RZ ;  /* 0x0000000a03047225 */ /* 0x000fc800078e00ff */
[----:B------:R-:W-:Y:S01]  /*a110*/  IMAD.X R9, RZ, RZ, RZ, P0 ;  /* 0x000000ffff097224 */ /* 0x000fe200000e06ff */
[----:B------:R-:W-:Y:S01]  /*a120*/  IADD3 RZ, P0, R5, R6, RZ ;  /* 0x0000000605ff7210 */ /* 0x000fe20007f1e0ff */
[----:B------:R-:W-:-:S04]  /*a130*/  IMAD.MOV.U32 R8, RZ, RZ, R7 ;  /* 0x000000ffff087224 */ /* 0x000fc800078e0007 */
[----:B------:R-:W-:-:S08]  /*a140*/  IMAD.WIDE.U32.X R8, R13, R11, R8, P0 ;  /* 0x0000000b0d087225 */ /* 0x000fd000000e0408 */
.L_x_303:
[----:B------:R-:W4:Y:S01]  /*a150*/  LDC.64 R24, c[0x0][0x640] ;  /* 0x00019000ff187b82 */ /* 0x000f220000000a00 */
[-C--:B--2---:R-:W-:Y:S01]  /*a160*/  SHF.R.U64 R18, R8, R0.reuse, R9 ;  /* 0x0000000008127219 */ /* 0x084fe20000001209 */
[----:B-1----:R-:W-:Y:S01]  /*a170*/  IMAD.MOV R19, RZ, RZ, -R19 ;  /* 0x000000ffff137224 */ /* 0x002fe200078e0a13 */
[----:B------:R-:W-:Y:S01]  /*a180*/  SHF.R.U32.HI R0, RZ, R0, R9 ;  /* 0x00000000ff007219 */ /* 0x000fe20000011609 */
[----:B------:R-:W-:Y:S01]  /*a190*/  ULDC UR4, c[0x0][0x154] ;  /* 0x0000550000047ab9 */ /* 0x000fe20000000800 */
[----:B0-----:R-:W-:Y:S01]  /*a1a0*/  IADD3 R3, P0, RZ, -R18, RZ ;  /* 0x80000012ff037210 */ /* 0x001fe20007f1e0ff */
[----:B------:R-:W-:Y:S02]  /*a1b0*/  IMAD R21, R21, R19, R12 ;  /* 0x0000001315157224 */ /* 0x000fe400078e020c */
[----:B---3--:R-:W0:Y:S01]  /*a1c0*/  LDC R6, c[0x0][0x618] ;  /* 0x00018600ff067b82 */ /* 0x008e220000000800 */
[----:B------:R-:W-:Y:S02]  /*a1d0*/  IMAD.MOV.U32 R7, RZ, RZ, 0x1 ;  /* 0x00000001ff077424 */ /* 0x000fe400078e00ff */
[----:B------:R-:W-:-:S04]  /*a1e0*/  IMAD.X R5, RZ, RZ, ~R0, P0 ;  /* 0x000000ffff057224 */ /* 0x000fc800000e0e00 */
[-C--:B------:R-:W-:Y:S01]  /*a1f0*/  IMAD R0, R5, R14.reuse, RZ ;  /* 0x0000000e05007224 */ /* 0x080fe200078e02ff */
[----:B------:R-:W1:Y:S01]  /*a200*/  LDC R8, c[0x0][0x608] ;  /* 0x00018200ff087b82 */ /* 0x000e620000000800 */
[----:B------:R-:W-:-:S04]  /*a210*/  IMAD.WIDE.U32 R4, R3, R14, R16 ;  /* 0x0000000e03047225 */ /* 0x000fc800078e0010 */
[----:B------:R-:W-:Y:S01]  /*a220*/  IMAD R3, R3, R15, R0 ;  /* 0x0000000f03037224 */ /* 0x000fe200078e0200 */
[----:B------:R-:W-:Y:S02]  /*a230*/  I2FP.F32.U32 R0, R20 ;  /* 0x0000001400007245 */ /* 0x000fe40000201000 */
[----:B------:R-:W2:Y:S01]  /*a240*/  LDC R22, c[0x0][0x658] ;  /* 0x00019600ff167b82 */ /* 0x000ea20000000800 */
[----:B------:R-:W-:Y:S01]  /*a250*/  IMAD.IADD R3, R5, 0x1, R3 ;  /* 0x0000000105037824 */ /* 0x000fe200078e0203 */
[----:B----4-:R-:W-:Y:S01]  /*a260*/  ISETP.NE.U32.AND P0, PT, R24, RZ, PT ;  /* 0x000000ff1800720c */ /* 0x010fe20003f05070 */
[----:B------:R-:W-:Y:S01]  /*a270*/  FMUL R0, R0, UR4 ;  /* 0x0000000400007c20 */ /* 0x000fe20008400000 */
[----:B------:R-:W-:Y:S02]  /*a280*/  IMAD.MOV.U32 R5, RZ, RZ, -0x1 ;  /* 0xffffffffff057424 */ /* 0x000fe400078e00ff */
[----:B------:R-:W-:Y:S01]  /*a290*/  ISETP.NE.AND.EX P0, PT, R25, RZ, PT, P0 ;  /* 0x000000ff1900720c */ /* 0x000fe20003f05300 */
[----:B------:R3:W4:Y:S01]  /*a2a0*/  F2I.U32.TRUNC.NTZ R13, R0 ;  /* 0x00000000000d7305 */ /* 0x000722000020f000 */
[----:B------:R-:W3:Y:S01]  /*a2b0*/  LDC R15, c[0x0][0x148] ;  /* 0x00005200ff0f7b82 */ /* 0x000ee20000000800 */
[----:B0-----:R-:W-:-:S02]  /*a2c0*/  SHF.R.U64 R12, R4, R6, R3 ;  /* 0x00000006040c7219 */ /* 0x001fc40000001203 */
[----:B------:R-:W-:-:S05]  /*a2d0*/  SHF.R.U32.HI R3, RZ, R6, R3 ;  /* 0x00000006ff037219 */ /* 0x000fca0000011603 */
[----:B------:R-:W0:Y:S01]  /*a2e0*/  LDC R19, c[0x0][0x600] ;  /* 0x00018000ff137b82 */ /* 0x000e220000000800 */
[-CC-:B-1----:R-:W-:Y:S02]  /*a2f0*/  SHF.R.U64 R10, R12, R8.reuse, R3.reuse ;  /* 0x000000080c0a7219 */ /* 0x182fe40000001203 */
[----:B------:R-:W-:-:S05]  /*a300*/  SHF.R.U32.HI R3, RZ, R8, R3 ;  /* 0x00000008ff037219 */ /* 0x000fca0000011603 */
[----:B------:R-:W1:Y:S01]  /*a310*/  LDC R26, c[0x0][0x648] ;  /* 0x00019200ff1a7b82 */ /* 0x000e620000000800 */
[-C--:B--2---:R-:W-:Y:S02]  /*a320*/  SHF.L.U32 R4, R5, R22.reuse, RZ ;  /* 0x0000001605047219 */ /* 0x084fe400000006ff */
[-CC-:B------:R-:W-:Y:S02]  /*a330*/  SHF.R.U64 R14, R10, R22.reuse, R3.reuse ;  /* 0x000000160a0e7219 */ /* 0x180fe40000001203 */
[----:B------:R-:W-:Y:S02]  /*a340*/  SHF.R.U32.HI R5, RZ, R22, R3 ;  /* 0x00000016ff057219 */ /* 0x000fe40000011603 */
[----:B------:R-:W-:Y:S01]  /*a350*/  LOP3.LUT R23, RZ, R4, RZ, 0x33, !PT ;  /* 0x00000004ff177212 */ /* 0x000fe200078e33ff */
[----:B------:R-:W2:Y:S01]  /*a360*/  LDC R27, c[0x0][0x638] ;  /* 0x00018e00ff1b7b82 */ /* 0x000ea20000000800 */
[----:B------:R-:W-:Y:S01]  /*a370*/  SHF.L.U32 R22, R7, R22, RZ ;  /* 0x0000001607167219 */ /* 0x000fe200000006ff */
[----:B------:R-:W-:-:S06]  /*a380*/  IMAD.MOV.U32 R4, RZ, RZ, R14 ;  /* 0x000000ffff047224 */ /* 0x000fcc00078e000e */
[----:B------:R-:W0:Y:S01]  /*a390*/  LDC R28, c[0x0][0x610] ;  /* 0x00018400ff1c7b82 */ /* 0x000e220000000800 */
[----:B----4-:R-:W-:Y:S05]  /*a3a0*/  @!P0 BRA `(.L_x_304) ;  /* 0x0000000000288947 */ /* 0x010fea0003800000 */
[----:B------:R-:W4:Y:S02]  /*a3b0*/  LDC R3, c[0x0][0x64c] ;  /* 0x00019300ff037b82 */ /* 0x000f240000000800 */
[----:B----4-:R-:W-:-:S05]  /*a3c0*/  IADD3 R3, P0, R14, R3, RZ ;  /* 0x000000030e037210 */ /* 0x010fca0007f1e0ff */
        /* <DEDUP_REMOVED lines=8> */
.L_x_304:
[----:B------:R-:W-:Y:S01]  /*a450*/  ISETP.NE.AND P0, PT, R2, 0x1, PT ;  /* 0x000000010200780c */ /* 0x000fe20003f05270 */
[----:B0-----:R-:W-:Y:S01]  /*a460*/  VIADD R7, R19, 0xffffffff ;  /* 0xffffffff13077836 */ /* 0x001fe20000000000 */
[----:B-1-3--:R-:W-:Y:S01]  /*a470*/  SHF.R.U64 R0, R4, R26, R5 ;  /* 0x0000001a04007219 */ /* 0x00afe20000001205 */
[----:B------:R-:W-:Y:S01]  /*a480*/  IMAD.MOV R13, RZ, RZ, -R13 ;  /* 0x000000ffff0d7224 */ /* 0x000fe200078e0a0d */
[----:B------:R-:W-:Y:S01]  /*a490*/  LOP3.LUT R5, R10, R23, RZ, 0xc0, !PT ;  /* 0x000000170a057212 */ /* 0x000fe200078ec0ff */
[----:B------:R-:W-:Y:S02]  /*a4a0*/  IMAD.MOV.U32 R4, RZ, RZ, 0x1 ;  /* 0x00000001ff047424 */ /* 0x000fe400078e00ff */
[----:B------:R-:W-:Y:S02]  /*a4b0*/  IMAD.MOV R3, RZ, RZ, -R0 ;  /* 0x000000ffff037224 */ /* 0x000fe400078e0a00 */
[----:B------:R-:W-:Y:S01]  /*a4c0*/  IMAD R22, R22, R0, R5 ;  /* 0x0000000016167224 */ /* 0x000fe200078e0205 */
[----:B------:R-:W-:Y:S01]  /*a4d0*/  LOP3.LUT R5, R12, R7, RZ, 0xc0, !PT ;  /* 0x000000070c057212 */ /* 0x000fe200078ec0ff */
[----:B--2---:R-:W-:-:S02]  /*a4e0*/  IMAD R0, R3, R27, R14 ;  /* 0x0000001b03007224 */ /* 0x004fc400078e020e */
[----:B------:R-:W-:Y:S02]  /*a4f0*/  @P0 IMAD R21, R15, R13, R20 ;  /* 0x0000000d0f150224 */ /* 0x000fe400078e0214 */
[----:B------:R-:W-:Y:S01]  /*a500*/  IMAD R3, R0, R19, R5 ;  /* 0x0000001300037224 */ /* 0x000fe200078e0205 */
[----:B------:R-:W-:Y:S01]  /*a510*/  PRMT R0, R4, 0x7610, R0 ;  /* 0x0000761004007816 */ /* 0x000fe20000000000 */
[----:B------:R-:W-:-:S05]  /*a520*/  IMAD R22, R22, R28, R21 ;  /* 0x0000001c16167224 */ /* 0x000fca00078e0215 */
[----:B------:R-:W-:Y:S02]  /*a530*/  SEL R19, R3, R22, !P0 ;  /* 0x0000001603137207 */ /* 0x000fe40004000000 */
[----:B------:R-:W-:-:S07]  /*a540*/  SEL R22, R22, R3, !P0 ;  /* 0x0000000316167207 */ /* 0x000fce0004000000 */
.L_x_302:
[----:B------:R-:W-:Y:S01]  /*a550*/  LOP3.LUT P0, RZ, R0, 0xff, RZ, 0xc0, !PT ;  /* 0x000000ff00ff7812 */ /* 0x000fe2000780c0ff */
[----:B------:R-:W-:-:S12]  /*a560*/  ULOP3.LUT UR46, UR46, 0x1, URZ, 0x3c, !UPT ;  /* 0x000000012e2e7892 */ /* 0x000fd8000f8e3c3f */
[----:B------:R-:W-:Y:S05]  /*a570*/  @P0 BRA `(.L_x_305) ;  /* 0xffffff6c00e00947 */ /* 0x000fea000383ffff */
[----:B------:R-:W-:Y:S05]  /*a580*/  EXIT ;  /* 0x000000000000794d */ /* 0x000fea0003800000 */
.L_x_13:
[----:B------:R-:W-:-:S08]  /*a590*/  ISETP.NE.AND P0, PT, RZ, UR4, PT ;  /* 0x00000004ff007c0c */ /* 0x000fd0000bf05270 */
[----:B------:R-:W0:-:S00]  /*a5a0*/  USETMAXREG.DEALLOC.CTAPOOL 0x28 ;  /* 0x00000028000079c8 */ /* 0x000e0000080e0500 */
[----:B------:R-:W-:Y:S05]  /*a5b0*/  @P0 EXIT ;  /* 0x000000000000094d */ /* 0x000fea0003800000 */
[----:B0-----:R-:W-:Y:S01]  /*a5c0*/  LOP3.LUT P0, RZ, R3, 0xff, RZ, 0xc0, !PT ;  /* 0x000000ff03ff7812 */ /* 0x001fe2000780c0ff */
[----:B------:R-:W-:Y:S02]  /*a5d0*/  IMAD.MOV.U32 R24, RZ, RZ, 0x1 ;  /* 0x00000001ff187424 */ /* 0x000fe400078e00ff */
[----:B------:R-:W-:-:S10]  /*a5e0*/  IMAD.MOV.U32 R25, RZ, RZ, RZ ;  /* 0x000000ffff197224 */ /* 0x000fd400078e00ff */
[----:B------:R-:W-:Y:S05]  /*a5f0*/  @!P0 BRA `(.L_x_306) ;  /* 0x0000000c00b88947 */ /* 0x000fea0003800000 */
[----:B------:R-:W-:Y:S01]  /*a600*/  LOP3.LUT P0, RZ, R0, 0x1f, RZ, 0xc0, !PT ;  /* 0x0000001f00ff7812 */ /* 0x000fe2000780c0ff */
[----:B------:R-:W-:Y:S01]  /*a610*/  ULDC UR42, c[0x0][0x658] ;  /* 0x00019600002a7ab9 */ /* 0x000fe20000000800 */
[C---:B------:R-:W-:Y:S01]  /*a620*/  ISETP.NE.AND P1, PT, R23.reuse, RZ, PT ;  /* 0x000000ff1700720c */ /* 0x040fe20003f25270 */
[----:B------:R-:W-:Y:S01]  /*a630*/  UMOV UR4, 0xffffffff ;  /* 0xffffffff00047882 */ /* 0x000fe20000000000 */
[----:B------:R-:W-:Y:S01]  /*a640*/  ISETP.NE.OR P0, PT, R23, RZ, !P0 ;  /* 0x000000ff1700720c */ /* 0x000fe20004705670 */
[----:B------:R-:W-:Y:S01]  /*a650*/  BSSY B7, `(.L_x_306) ;  /* 0x00000e8000077945 */ /* 0x000fe20003800000 */
[----:B------:R-:W-:Y:S01]  /*a660*/  USHF.L.U32 UR4, UR4, UR42, URZ ;  /* 0x0000002a04047299 */ /* 0x000fe2000800063f */
[----:B------:R-:W-:Y:S01]  /*a670*/  P2R R0, PR, RZ, 0x2 ;  /* 0x00000002ff007803 */ /* 0x000fe20000000000 */
[----:B------:R-:W-:Y:S01]  /*a680*/  IMAD.MOV.U32 R26, RZ, RZ, 0x1 ;  /* 0x00000001ff1a7424 */ /* 0x000fe200078e00ff */
[----:B------:R-:W-:Y:S01]  /*a690*/  P2R R28, PR, RZ, 0x1 ;  /* 0x00000001ff1c7803 */ /* 0x000fe20000000000 */
[----:B------:R-:W-:Y:S01]  /*a6a0*/  IMAD.MOV.U32 R24, RZ, RZ, 0x1 ;  /* 0x00000001ff187424 */ /* 0x000fe200078e00ff */
[----:B------:R-:W-:Y:S01]  /*a6b0*/  ULDC UR36, c[0x0][0x600] ;  /* 0x0001800000247ab9 */ /* 0x000fe20000000800 */
[----:B------:R-:W-:Y:S01]  /*a6c0*/  IMAD.MOV.U32 R25, RZ, RZ, RZ ;  /* 0x000000ffff197224 */ /* 0x000fe200078e00ff */
[----:B------:R-:W-:Y:S01]  /*a6d0*/  UMOV UR5, 0x1 ;  /* 0x0000000100057882 */ /* 0x000fe20000000000 */
[----:B------:R-:W-:-:S02]  /*a6e0*/  UIADD3 UR44, UR38, 0x1, URZ ;  /* 0x00000001262c7890 */ /* 0x000fc4000fffe03f */
[----:B------:R-:W-:Y:S02]  /*a6f0*/  ULOP3.LUT UR45, UR37, 0x2, URZ, 0xfc, !UPT ;  /* 0x00000002252d7892 */ /* 0x000fe4000f8efc3f */
[----:B------:R-:W-:Y:S02]  /*a700*/  UIADD3 UR36, UR36, -0x1, URZ ;  /* 0xffffffff24247890 */ /* 0x000fe4000fffe03f */
[----:B------:R-:W-:Y:S02]  /*a710*/  USHF.L.U32 UR42, UR5, UR42, URZ ;  /* 0x0000002a052a7299 */ /* 0x000fe4000800063f */
[----:B------:R-:W-:Y:S01]  /*a720*/  ULOP3.LUT UR43, URZ, UR4, URZ, 0x33, !UPT ;  /* 0x000000043f2b7292 */ /* 0x000fe2000f8e333f */
[----:B------:R-:W-:-:S11]  /*a730*/  ULDC.64 UR40, c[0x0][0x198] ;  /* 0x0000660000287ab9 */ /* 0x000fd60000000a00 */
.L_x_320:
[----:B------:R-:W-:-:S03]  /*a740*/  UMOV UR4, 0xffffffff ;  /* 0xffffffff00047882 */ /* 0x000fc60000000000 */
[----:B------:R-:W-:Y:S05]  /*a750*/  BRA.DIV UR4, `(.L_x_307) ;  /* 0x0000001204d07947 */ /* 0x000fea000b800000 */
[----:B------:R-:W-:-:S13]  /*a760*/  ELECT P6, URZ, PT ;  /* 0x00000000003f782f */ /* 0x000fda00038c0000 */
.L_x_336:
[----:B------:R-:W-:Y:S04]  /*a770*/  BSSY B6, `(.L_x_308) ;  /* 0x0000063000067945 */ /* 0x000fe80003800000 */
[----:B------:R-:W-:Y:S05]  /*a780*/  @!P6 BRA `(.L_x_309) ;  /* 0x000000040084e947 */ /* 0x000fea0003800000 */
[----:B------:R-:W0:Y:S01]  /*a790*/  S2R R0, SR_CgaCtaId ;  /* 0x0000000000007919 */ /* 0x000e220000008800 */
[----:B------:R-:W-:-:S04]  /*a7a0*/  MOV R27, 0x400 ;  /* 0x00000400001b7802 */ /* 0x000fc80000000f00 */
[----:B0-----:R-:W-:-:S05]  /*a7b0*/  LEA R27, R0, R27, 0x18 ;  /* 0x0000001b001b7211 */ /* 0x001fca00078ec0ff */
[----:B------:R-:W-:-:S05]  /*a7c0*/  VIADD R0, R27, 0x800 ;  /* 0x000008001b007836 */ /* 0x000fca0000000000 */
[----:B------:R-:W-:-:S13]  /*a7d0*/  LOP3.LUT P0, RZ, R0, 0x1bf, RZ, 0xc0, !PT ;  /* 0x000001bf00ff7812 */ /* 0x000fda000780c0ff */
[----:B------:R-:W-:Y:S05]  /*a7e0*/  @!P0 BRA `(.L_x_310) ;  /* 0x0000000000408947 */ /* 0x000fea0003800000 */
[----:B------:R-:W-:Y:S01]  /*a7f0*/  MOV R14, 0x0 ;  /* 0x00000000000e7802 */ /* 0x000fe20000000f00 */
[----:B------:R-:W-:Y:S01]  /*a800*/  ULDC.64 UR4, c[0x4][0x70] ;  /* 0x01001c0000047ab9 */ /* 0x000fe20000000a00 */
[----:B------:R-:W-:Y:S01]  /*a810*/  ULDC.64 UR6, c[0x4][0x8] ;  /* 0x0100020000067ab9 */ /* 0x000fe20000000a00 */
[----:B------:R-:W-:Y:S02]  /*a820*/  IMAD.U32 R4, RZ, RZ, UR4 ;  /* 0x00000004ff047e24 */ /* 0x000fe4000f8e00ff */
[----:B------:R-:W-:Y:S01]  /*a830*/  IMAD.U32 R5, RZ, RZ, UR5 ;  /* 0x00000005ff057e24 */ /* 0x000fe2000f8e00ff */
[----:B------:R-:W0:Y:S01]  /*a840*/  LDC.64 R14, c[0x4][R14] ;  /* 0x010000000e0e7b82 */ /* 0x000e220000000a00 */
[----:B------:R-:W-:Y:S01]  /*a850*/  ULDC.64 UR4, c[0x4][0x78] ;  /* 0x01001e0000047ab9 */ /* 0x000fe20000000a00 */
[----:B------:R-:W-:Y:S02]  /*a860*/  IMAD.U32 R10, RZ, RZ, UR6 ;  /* 0x00000006ff0a7e24 */ /* 0x000fe4000f8e00ff */
[----:B------:R-:W-:-:S02]  /*a870*/  IMAD.U32 R6, RZ, RZ, UR4 ;  /* 0x00000004ff067e24 */ /* 0x000fc4000f8e00ff */
[----:B------:R-:W-:Y:S02]  /*a880*/  IMAD.U32 R7, RZ, RZ, UR5 ;  /* 0x00000005ff077e24 */ /* 0x000fe4000f8e00ff */
[----:B------:R-:W-:Y:S02]  /*a890*/  IMAD.U32 R11, RZ, RZ, UR7 ;  /* 0x00000007ff0b7e24 */ /* 0x000fe4000f8e00ff */
[----:B------:R-:W-:Y:S02]  /*a8a0*/  IMAD.MOV.U32 R8, RZ, RZ, 0x70 ;  /* 0x00000070ff087424 */ /* 0x000fe400078e00ff */
[----:B------:R-:W-:Y:S02]  /*a8b0*/  IMAD.MOV.U32 R12, RZ, RZ, 0x1 ;  /* 0x00000001ff0c7424 */ /* 0x000fe400078e00ff */
[----:B------:R-:W-:-:S07]  /*a8c0*/  IMAD.MOV.U32 R13, RZ, RZ, RZ ;  /* 0x000000ffff0d7224 */ /* 0x000fce00078e00ff */
[----:B------:R-:W-:-:S07]  /*a8d0*/  LEPC R20, `(.L_x_310) ;  /* 0x000000001014794e */ /* 0x000fce0000000000 */
[----:B0----5:R-:W-:Y:S05]  /*a8e0*/  CALL.ABS.NOINC R14 ;  /* 0x000000000e007343 */ /* 0x021fea0003c00000 */
.L_x_310:
        /* <DEDUP_REMOVED lines=19> */
.L_x_311:
[----:B------:R-:W0:Y:S02]  /*aa20*/  LDC R0, c[0x0][0x28c] ;  /* 0x0000a300ff007b82 */ /* 0x000e240000000800 */
[----:B0-----:R-:W-:-:S13]  /*aa30*/  ISETP.GE.AND P0, PT, R0, 0x1, PT ;  /* 0x000000010000780c */ /* 0x001fda0003f06270 */
[----:B------:R-:W-:Y:S05]  /*aa40*/  @!P0 BRA `(.L_x_309) ;  /* 0x0000000000d48947 */ /* 0x000fea0003800000 */
[----:B------:R-:W-:Y:S02]  /*aa50*/  IMAD.SHL.U32 R19, R19, 0x100, RZ ;  /* 0x0000010013137824 */ /* 0x000fe400078e00ff */
[----:B------:R-:W-:Y:S02]  /*aa60*/  IMAD.SHL.U32 R22, R22, 0x40, RZ ;  /* 0x0000004016167824 */ /* 0x000fe400078e00ff */
[----:B------:R-:W-:Y:S02]  /*aa70*/  IMAD.MOV.U32 R7, RZ, RZ, RZ ;  /* 0x000000ffff077224 */ /* 0x000fe400078e00ff */
[----:B------:R-:W-:Y:S02]  /*aa80*/  IMAD.U32 R8, RZ, RZ, UR44 ;  /* 0x0000002cff087e24 */ /* 0x000fe4000f8e00ff */
[----:B------:R-:W-:Y:S02]  /*aa90*/  IMAD.MOV.U32 R0, RZ, RZ, R24 ;  /* 0x000000ffff007224 */ /* 0x000fe400078e0018 */
[----:B------:R-:W-:-:S07]  /*aaa0*/  IMAD.MOV.U32 R4, RZ, RZ, R25 ;  /* 0x000000ffff047224 */ /* 0x000fce00078e0019 */
.L_x_315:
[----:B------:R-:W-:Y:S01]  /*aab0*/  IMAD R6, R4, 0x8, R27 ;  /* 0x0000000804067824 */ /* 0x000fe200078e021b */
[----:B------:R-:W-:Y:S02]  /*aac0*/  SHF.L.U32 R3, R0, 0x1f, RZ ;  /* 0x0000001f00037819 */ /* 0x000fe400000006ff */
[----:B------:R-:W-:Y:S02]  /*aad0*/  ISETP.NE.AND P1, PT, R23, RZ, PT ;  /* 0x000000ff1700720c */ /* 0x000fe40003f25270 */
[----:B------:R-:W0:Y:S11]  /*aae0*/  SYNCS.PHASECHK.TRANS64.TRYWAIT P0, [R6+URZ+0x28], R3 ;  /* 0x00002803060075a7 */ /* 0x000e36000800017f */
[----:B------:R-:W1:Y:S01]  /*aaf0*/  @!P1 LDC R5, c[0x0][0x500] ;  /* 0x00014000ff059b82 */ /* 0x000e620000000800 */
[----:B0-----:R-:W-:Y:S05]  /*ab00*/  @!P0 BRA `(.L_x_312) ;  /* 0x0000001000048947 */ /* 0x001fea0003800000 */
.L_x_337:
[----:B------:R-:W-:Y:S01]  /*ab10*/  ISETP.NE.AND P0, PT, R23, RZ, PT ;  /* 0x000000ff1700720c */ /* 0x000fe20003f05270 */
[----:B------:R-:W-:-:S04]  /*ab20*/  UPRMT UR4, UR45, 0x9910, URZ ;  /* 0x000099102d047896 */ /* 0x000fc8000800003f */
[----:B------:R-:W-:-:S08]  /*ab30*/  UISETP.NE.AND UP0, UPT, UR4, 0x2, UPT ;  /* 0x000000020400788c */ /* 0x000fd0000bf05270 */
[----:B-1----:R1:W-:Y:S01]  /*ab40*/  @!P0 SYNCS.ARRIVE.TRANS64 RZ, [R6+URZ], R5 ;  /* 0x0000000506ff89a7 */ /* 0x0023e2000800003f */
[----:B------:R-:W-:-:S13]  /*ab50*/  PLOP3.LUT P0, PT, PT, PT, UP0, 0x80, 0x0 ;  /* 0x000000000000781c */ /* 0x000fda0003f0f008 */
[----:B-1----:R-:W-:Y:S05]  /*ab60*/  @P0 BRA `(.L_x_313) ;  /* 0x0000000000040947 */ /* 0x002fea0003800000 */
[----:B------:R-:W-:Y:S01]  /*ab70*/  BPT.TRAP 0x1 ;  /* 0x000000040000795c */ /* 0x000fe20000300000 */
.L_x_313:
[----:B------:R-:W-:-:S13]  /*ab80*/  ISETP.NE.AND P0, PT, R28, RZ, PT ;  /* 0x000000ff1c00720c */ /* 0x000fda0003f05270 */
[----:B------:R-:W-:Y:S05]  /*ab90*/  @P0 BRA `(.L_x_314) ;  /* 0x0000000000040947 */ /* 0x000fea0003800000 */
[----:B------:R-:W-:Y:S01]  /*aba0*/  BPT.TRAP 0x1 ;  /* 0x000000040000795c */ /* 0x000fe20000300000 */
.L_x_314:
[--C-:B0-----:R-:W-:Y:S01]  /*abb0*/  IMAD R3, R4, 0x2000, R27.reuse ;  /* 0x0000200004037824 */ /* 0x101fe200078e021b */
[----:B------:R-:W-:Y:S01]  /*abc0*/  R2UR UR17, R6 ;  /* 0x00000000061172ca */ /* 0x000fe200000e0000 */
[----:B------:R-:W-:Y:S01]  /*abd0*/  IMAD R5, R4, 0x8000, R27 ;  /* 0x0000800004057824 */ /* 0x000fe200078e021b */
[----:B------:R-:W-:Y:S01]  /*abe0*/  R2UR UR19, R7 ;  /* 0x00000000071372ca */ /* 0x000fe200000e0000 */
[----:B------:R-:W-:Y:S01]  /*abf0*/  VIADD R8, R8, 0xffffffff ;  /* 0xffffffff08087836 */ /* 0x000fe20000000000 */
[----:B------:R-:W-:Y:S01]  /*ac00*/  R2UR UR16, R3 ;  /* 0x00000000031072ca */ /* 0x000fe200000e0000 */
[----:B------:R-:W-:Y:S01]  /*ac10*/  UIADD3 UR4, UP0, UR40, 0xf0, URZ ;  /* 0x000000f028047890 */ /* 0x000fe2000ff1e03f */
[----:B------:R-:W-:Y:S01]  /*ac20*/  R2UR UR8, R5 ;  /* 0x00000000050872ca */ /* 0x000fe200000e0000 */
[----:B------:R-:W-:Y:S01]  /*ac30*/  UIADD3 UR14, UP1, UR40, 0x1f0, URZ ;  /* 0x000001f0280e7890 */ /* 0x000fe2000ff3e03f */
[----:B------:R-:W-:Y:S01]  /*ac40*/  R2UR UR20, R18 ;  /* 0x00000000121472ca */ /* 0x000fe200000e0000 */
[----:B------:R-:W-:Y:S01]  /*ac50*/  UIADD3.X UR5, URZ, UR41, URZ, UP0, !UPT ;  /* 0x000000293f057290 */ /* 0x000fe200087fe43f */
[----:B------:R-:W-:Y:S01]  /*ac60*/  R2UR UR18, R22 ;  /* 0x00000000161272ca */ /* 0x000fe200000e0000 */
[----:B------:R-:W-:Y:S01]  /*ac70*/  VIADD R4, R4, 0x1 ;  /* 0x0000000104047836 */ /* 0x000fe20000000000 */
[----:B------:R-:W-:Y:S01]  /*ac80*/  R2UR UR11, R19 ;  /* 0x00000000130b72ca */ /* 0x000fe200000e0000 */
[----:B------:R-:W-:Y:S01]  /*ac90*/  UIADD3.X UR15, URZ, UR41, URZ, UP1, !UPT ;  /* 0x000000293f0f7290 */ /* 0x000fe20008ffe43f */
[----:B------:R-:W-:Y:S01]  /*aca0*/  ISETP.GT.AND P1, PT, R8, 0x1, PT ;  /* 0x000000010800780c */ /* 0x000fe20003f24270 */
[----:B------:R-:W-:Y:S01]  /*acb0*/  UMOV UR6, 0x0 ;  /* 0x0000000000067882 */ /* 0x000fe20000000000 */
[----:B------:R-:W-:Y:S01]  /*acc0*/  ISETP.NE.AND P0, PT, R4, 0x5, PT ;  /* 0x000000050400780c */ /* 0x000fe20003f05270 */
[----:B------:R-:W-:Y:S01]  /*acd0*/  UIADD3 UR16, UR16, 0x800, URZ ;  /* 0x0000080010107890 */ /* 0x000fe2000fffe03f */
[----:B------:R-:W-:Y:S01]  /*ace0*/  VIADD R7, R7, 0x80 ;  /* 0x0000008007077836 */ /* 0x000fe20000000000 */
[----:B------:R-:W-:Y:S01]  /*acf0*/  UIADD3 UR8, UR8, 0xa800, URZ ;  /* 0x0000a80008087890 */ /* 0x000fe2000fffe03f */
[----:B------:R-:W-:Y:S01]  /*ad00*/  SEL R3, RZ, 0x1, P0 ;  /* 0x00000001ff037807 */ /* 0x000fe20000000000 */
[----:B------:R-:W-:Y:S01]  /*ad10*/  UMOV UR7, 0x10000000 ;  /* 0x1000000000077882 */ /* 0x000fe20000000000 */
[----:B------:R-:W-:Y:S01]  /*ad20*/  UMOV UR9, UR17 ;  /* 0x0000001100097c82 */ /* 0x000fe20008000000 */
[----:B------:R-:W-:Y:S01]  /*ad30*/  UMOV UR10, UR19 ;  /* 0x00000013000a7c82 */ /* 0x000fe20008000000 */
[----:B------:R-:W-:Y:S01]  /*ad40*/  UMOV UR12, UR20 ;  /* 0x00000014000c7c82 */ /* 0x000fe20008000000 */
[----:B------:R-:W-:Y:S01]  /*ad50*/  LOP3.LUT R0, R0, R3, RZ, 0x3c, !PT ;  /* 0x0000000300007212 */ /* 0x000fe200078e3cff */
[----:B------:R0:W-:Y:S01]  /*ad60*/  UTMALDG.3D [UR16], [UR4], desc[UR6] ;  /* 0x00000610040075b4 */ /* 0x0001e20008011000 */
[----:B------:R-:W-:Y:S01]  /*ad70*/  SEL R4, R4, RZ, P0 ;  /* 0x000000ff04047207 */ /* 0x000fe20000000000 */
[----:B------:R0:W-:Y:S02]  /*ad80*/  UTMALDG.3D [UR8], [UR14], desc[UR6] ;  /* 0x000006080e0075b4 */ /* 0x0001e40008011000 */
[----:B0-----:R-:W-:Y:S05]  /*ad90*/  @P1 BRA `(.L_x_315) ;  /* 0xfffffffc00441947 */ /* 0x001fea000383ffff */
.L_x_309:
[----:B------:R-:W-:Y:S05]  /*ada0*/  BSYNC B6 ;  /* 0x0000000000067941 */ /* 0x000fea0003800000 */
.L_x_308:
[----:B------:R-:W-:Y:S01]  /*adb0*/  LOP3.LUT P2, RZ, R26, 0xff, RZ, 0xc0, !PT ;  /* 0x000000ff1aff7812 */ /* 0x000fe2000784c0ff */
[----:B------:R-:W-:Y:S01]  /*adc0*/  VIADD R0, R25, UR38 ;  /* 0x0000002619007c36 */ /* 0x000fe20008000000 */
[----:B------:R-:W-:Y:S01]  /*add0*/  ULDC.64 UR4, c[0x0][0x650] ;  /* 0x0001940000047ab9 */ /* 0x000fe20000000a00 */
[----:B------:R-:W-:Y:S01]  /*ade0*/  IMAD.U32 R6, RZ, RZ, UR38 ;  /* 0x00000026ff067e24 */ /* 0x000fe2000f8e00ff */
[----:B------:R-:W-:Y:S01]  /*adf0*/  UISETP.GE.U32.AND UP0, UPT, UR38, 0x5, UPT ;  /* 0x000000052600788c */ /* 0x000fe2000bf06070 */
[----:B------:R-:W-:Y:S01]  /*ae00*/  BSSY B0, `(.L_x_316) ;  /* 0x000006a000007945 */ /* 0x000fe20003800000 */
[----:B------:R-:W-:Y:S01]  /*ae10*/  ISETP.GT.U32.AND P0, PT, R0, 0x4, PT ;  /* 0x000000040000780c */ /* 0x000fe20003f04070 */
[----:B------:R-:W-:Y:S01]  /*ae20*/  IMAD.MOV.U32 R22, RZ, RZ, -0x1 ;  /* 0xffffffffff167424 */ /* 0x000fe200078e00ff */
[----:B------:R-:W-:Y:S01]  /*ae30*/  PRMT R26, RZ, 0x7610, R26 ;  /* 0x00007610ff1a7816 */ /* 0x000fe2000000001a */
[----:B------:R-:W-:Y:S01]  /*ae40*/  IMAD.MOV.U32 R19, RZ, RZ, -0x1 ;  /* 0xffffffffff137424 */ /* 0x000fe200078e00ff */
[----:B------:R-:W-:Y:S01]  /*ae50*/  ISETP.LT.U32.AND P0, PT, R6, 0x5, P0 ;  /* 0x000000050600780c */ /* 0x000fe20000701070 */
[----:B------:R-:W-:Y:S01]  /*ae60*/  IMAD.MOV.U32 R18, RZ, RZ, -0x1 ;  /* 0xffffffffff127424 */ /* 0x000fe200078e00ff */
[----:B------:R-:W-:Y:S01]  /*ae70*/  PLOP3.LUT P1, PT, PT, PT, UP0, 0x80, 0x0 ;  /* 0x000000000000781c */ /* 0x000fe20003f2f008 */
[----:B------:R-:W0:Y:S01]  /*ae80*/  @P2 S2R R4, SR_CgaCtaId ;  /* 0x0000000000042919 */ /* 0x000e220000008800 */
[----:B------:R-:W-:-:S04]  /*ae90*/  @P2 MOV R3, 0x400 ;  /* 0x0000040000032802 */ /* 0x000fc80000000f00 */
[----:B0-----:R-:W-:Y:S01]  /*aea0*/  @P2 LEA R3, R4, R3, 0x18 ;  /* 0x0000000304032211 */ /* 0x001fe200078ec0ff */
[----:B------:R-:W-:-:S03]  /*aeb0*/  IMAD.WIDE.U32 R4, R0, -0x33333333, RZ ;  /* 0xcccccccd00047825 */ /* 0x000fc600078e00ff */
[----:B------:R0:W-:Y:S01]  /*aec0*/  @P2 SYNCS.ARRIVE.TRANS64.A1T0 RZ, [R3+URZ+0x88], RZ ;  /* 0x000088ff03ff29a7 */ /* 0x0001e2000810003f */
[----:B------:R-:W-:Y:S02]  /*aed0*/  IADD3 R16, P2, R16, UR50, RZ ;  /* 0x0000003210107c10 */ /* 0x000fe4000ff5e0ff */
[----:B------:R-:W-:Y:S02]  /*aee0*/  SHF.R.U32.HI R5, RZ, 0x2, R5 ;  /* 0x00000002ff057819 */ /* 0x000fe40000011605 */
[----:B------:R-:W-:Y:S02]  /*aef0*/  IADD3.X R17, R17, UR39, RZ, P2, !PT ;  /* 0x0000002711117c10 */ /* 0x000fe400097fe4ff */
[----:B0-----:R-:W-:Y:S01]  /*af00*/  SEL R3, RZ, 0x1, !P0 ;  /* 0x00000001ff037807 */ /* 0x001fe20004000000 */
[----:B------:R-:W-:Y:S01]  /*af10*/  IMAD R25, R5, -0x5, R0 ;  /* 0xfffffffb05197824 */ /* 0x000fe200078e0200 */
[----:B------:R-:W-:Y:S02]  /*af20*/  ISETP.GE.U32.AND P0, PT, R16, UR4, PT ;  /* 0x0000000410007c0c */ /* 0x000fe4000bf06070 */
[----:B------:R-:W-:-:S02]  /*af30*/  LOP3.LUT R24, R24, R3, RZ, 0x3c, !PT ;  /* 0x0000000318187212 */ /* 0x000fc400078e3cff */
[----:B------:R-:W-:Y:S02]  /*af40*/  ISETP.GE.U32.AND.EX P0, PT, R17, UR5, PT, P0 ;  /* 0x0000000511007c0c */ /* 0x000fe4000bf06100 */
[----:B------:R-:W-:Y:S02]  /*af50*/  @P1 LOP3.LUT R24, R24, 0x1, R5, 0x78, !PT ;  /* 0x0000000118181812 */ /* 0x000fe400078e7805 */
[----:B------:R-:W-:-:S09]  /*af60*/  PRMT R0, RZ, 0x7610, R0 ;  /* 0x00007610ff007816 */ /* 0x000fd20000000000 */
[----:B------:R-:W-:Y:S05]  /*af70*/  @P0 BRA `(.L_x_317) ;  /* 0x0000000400480947 */ /* 0x000fea0003800000 */
[----:B------:R-:W-:Y:S01]  /*af80*/  ULDC.64 UR4, c[0x0][0x628] ;  /* 0x00018a0000047ab9 */ /* 0x000fe20000000a00 */
[----:B------:R-:W0:Y:S01]  /*af90*/  S2R R3, SR_CTAID.X ;  /* 0x0000000000037919 */ /* 0x000e220000002500 */
[----:B------:R-:W-:Y:S01]  /*afa0*/  ISETP.NE.U32.AND P0, PT, RZ, UR4, PT ;  /* 0x00000004ff007c0c */ /* 0x000fe2000bf05070 */
[----:B------:R-:W-:Y:S01]  /*afb0*/  ULDC UR7, c[0x0][0x630] ;  /* 0x00018c0000077ab9 */ /* 0x000fe20000000800 */
[----:B------:R-:W-:Y:S01]  /*afc0*/  IMAD.MOV.U32 R4, RZ, RZ, R16 ;  /* 0x000000ffff047224 */ /* 0x000fe200078e0010 */
[----:B------:R-:W1:Y:S01]  /*afd0*/  S2R R0, SR_CTAID.Y ;  /* 0x0000000000007919 */ /* 0x000e620000002600 */
[----:B------:R-:W-:Y:S01]  /*afe0*/  ISETP.NE.AND.EX P0, PT, RZ, UR5, PT, P0 ;  /* 0x00000005ff007c0c */ /* 0x000fe2000bf05300 */
[----:B------:R-:W-:-:S12]  /*aff0*/  IMAD.MOV.U32 R5, RZ, RZ, R17 ;  /* 0x000000ffff057224 */ /* 0x000fd800078e0011 */
[----:B------:R-:W-:Y:S05]  /*b000*/  @!P0 BRA `(.L_x_318) ;  /* 0x0000000000288947 */ /* 0x000fea0003800000 */
[----:B------:R-:W-:Y:S02]  /*b010*/  ULDC UR6, c[0x0][0x634] ;  /* 0x00018d0000067ab9 */ /* 0x000fe40000000800 */
[----:B------:R-:W-:-:S05]  /*b020*/  IADD3 R9, P0, R16, UR6, RZ ;  /* 0x0000000610097c10 */ /* 0x000fca000ff1e0ff */
[----:B------:R-:W-:-:S04]  /*b030*/  IMAD.X R11, RZ, RZ, R17, P0 ;  /* 0x000000ffff0b7224 */ /* 0x000fc800000e0611 */
[----:B------:R-:W-:-:S04]  /*b040*/  IMAD.WIDE.U32 R6, R11, UR4, RZ ;  /* 0x000000040b067c25 */ /* 0x000fc8000f8e00ff */
[----:B------:R-:W-:-:S04]  /*b050*/  IMAD.WIDE.U32 R6, P0, R9, UR5, R6 ;  /* 0x0000000509067c25 */ /* 0x000fc8000f800006 */
[----:B------:R-:W-:-:S04]  /*b060*/  IMAD.WIDE.U32 R8, R9, UR4, RZ ;  /* 0x0000000409087c25 */ /* 0x000fc8000f8e00ff */
[----:B------:R-:W-:Y:S01]  /*b070*/  IMAD.X R5, RZ, RZ, RZ, P0 ;  /* 0x000000ffff057224 */ /* 0x000fe200000e06ff */
[----:B------:R-:W-:Y:S01]  /*b080*/  IADD3 RZ, P0, R9, R6, RZ ;  /* 0x0000000609ff7210 */ /* 0x000fe20007f1e0ff */
[----:B------:R-:W-:-:S04]  /*b090*/  IMAD.MOV.U32 R4, RZ, RZ, R7 ;  /* 0x000000ffff047224 */ /* 0x000fc800078e0007 */
[----:B------:R-:W-:-:S08]  /*b0a0*/  IMAD.WIDE.U32.X R4, R11, UR5, R4, P0 ;  /* 0x000000050b047c25 */ /* 0x000fd000080e0404 */
.L_x_318:
[--C-:B------:R-:W-:Y:S01]  /*b0b0*/  SHF.R.U64 R18, R4, UR7, R5.reuse ;  /* 0x0000000704127c19 */ /* 0x100fe20008001205 */
[----:B------:R-:W-:Y:S01]  /*b0c0*/  ULDC.64 UR4, c[0x0][0x620] ;  /* 0x0001880000047ab9 */ /* 0x000fe20000000a00 */
[----:B------:R-:W-:Y:S01]  /*b0d0*/  SHF.R.U32.HI R4, RZ, UR7, R5 ;  /* 0x00000007ff047c19 */ /* 0x000fe20008011605 */
[----:B------:R-:W-:Y:S01]  /*b0e0*/  ULDC.64 UR8, c[0x0][0x640] ;  /* 0x0001900000087ab9 */ /* 0x000fe20000000a00 */
[----:B------:R-:W-:Y:S01]  /*b0f0*/  IADD3 R7, P0, RZ, -R18, RZ ;  /* 0x80000012ff077210 */ /* 0x000fe20007f1e0ff */
[----:B------:R-:W2:Y:S01]  /*b100*/  LDC R13, c[0x0][0x148] ;  /* 0x00005200ff0d7b82 */ /* 0x000ea20000000800 */
[----:B0-----:R-:W-:Y:S01]  /*b110*/  I2FP.F32.U32 R8, R3 ;  /* 0x0000000300087245 */ /* 0x001fe20000201000 */
[----:B------:R-:W-:Y:S02]  /*b120*/  ULDC UR6, c[0x0][0x608] ;  /* 0x0001820000067ab9 */ /* 0x000fe40000000800 */
[----:B------:R-:W-:Y:S01]  /*b130*/  IMAD.X R4, RZ, RZ, ~R4, P0 ;  /* 0x000000ffff047224 */ /* 0x000fe200000e0e04 */
[----:B------:R-:W-:-:S03]  /*b140*/  ISETP.NE.U32.AND P0, PT, RZ, UR8, PT ;  /* 0x00000008ff007c0c */ /* 0x000fc6000bf05070 */
[----:B------:R-:W-:Y:S01]  /*b150*/  IMAD R6, R4, UR4, RZ ;  /* 0x0000000404067c24 */ /* 0x000fe2000f8e02ff */
[----:B------:R-:W-:Y:S01]  /*b160*/  ISETP.NE.AND.EX P0, PT, RZ, UR9, PT, P0 ;  /* 0x00000009ff007c0c */ /* 0x000fe2000bf05300 */
[----:B------:R-:W-:Y:S01]  /*b170*/  IMAD.WIDE.U32 R4, R7, UR4, R16 ;  /* 0x0000000407047c25 */ /* 0x000fe2000f8e0010 */
[----:B------:R-:W-:-:S03]  /*b180*/  ULDC UR4, c[0x0][0x150] ;  /* 0x0000540000047ab9 */ /* 0x000fc60000000800 */
[----:B------:R-:W-:Y:S01]  /*b190*/  FMUL R8, R8, UR4 ;  /* 0x0000000408087c20 */ /* 0x000fe20008400000 */
[----:B------:R-:W-:Y:S01]  /*b1a0*/  IMAD R7, R7, UR5, R6 ;  /* 0x0000000507077c24 */ /* 0x000fe2000f8e0206 */
[----:B------:R-:W-:Y:S01]  /*b1b0*/  ULDC UR4, c[0x0][0x618] ;  /* 0x0001860000047ab9 */ /* 0x000fe20000000800 */
[----:B------:R-:W0:Y:S01]  /*b1c0*/  LDC R6, c[0x0][0x144] ;  /* 0x00005100ff067b82 */ /* 0x000e220000000800 */
[----:B------:R-:W-:Y:S01]  /*b1d0*/  ULDC UR5, c[0x0][0x154] ;  /* 0x0000550000057ab9 */ /* 0x000fe20000000800 */
[----:B------:R-:W-:Y:S01]  /*b1e0*/  IMAD.IADD R5, R5, 0x1, R7 ;  /* 0x0000000105057824 */ /* 0x000fe200078e0207 */
[----:B------:R-:W3:Y:S04]  /*b1f0*/  F2I.U32.TRUNC.NTZ R8, R8 ;  /* 0x0000000800087305 */ /* 0x000ee8000020f000 */
[----:B------:R-:W-:-:S02]  /*b200*/  SHF.R.U64 R10, R4, UR4, R5 ;  /* 0x00000004040a7c19 */ /* 0x000fc40008001205 */
[----:B-1----:R-:W-:Y:S02]  /*b210*/  I2FP.F32.U32 R4, R0 ;  /* 0x0000000000047245 */ /* 0x002fe40000201000 */
[----:B------:R-:W-:Y:S01]  /*b220*/  SHF.R.U32.HI R5, RZ, UR4, R5 ;  /* 0x00000004ff057c19 */ /* 0x000fe20008011605 */
[----:B------:R-:W-:Y:S02]  /*b230*/  ULDC UR4, c[0x0][0x658] ;  /* 0x0001960000047ab9 */ /* 0x000fe40000000800 */
[----:B------:R-:W-:Y:S01]  /*b240*/  FMUL R7, R4, UR5 ;  /* 0x0000000504077c20 */ /* 0x000fe20008400000 */
[--C-:B------:R-:W-:Y:S02]  /*b250*/  SHF.R.U64 R12, R10, UR6, R5.reuse ;  /* 0x000000060a0c7c19 */ /* 0x100fe40008001205 */
[----:B------:R-:W-:Y:S01]  /*b260*/  SHF.R.U32.HI R5, RZ, UR6, R5 ;  /* 0x00000006ff057c19 */ /* 0x000fe20008011605 */
[----:B------:R1:W4:Y:S01]  /*b270*/  F2I.U32.TRUNC.NTZ R14, R7 ;  /* 0x00000007000e7305 */ /* 0x000322000020f000 */
[----:B---3--:R-:W-:-:S02]  /*b280*/  IMAD.MOV R8, RZ, RZ, -R8 ;  /* 0x000000ffff087224 */ /* 0x008fc400078e0a08 */
[--C-:B------:R-:W-:Y:S02]  /*b290*/  SHF.R.U64 R11, R12, UR4, R5.reuse ;  /* 0x000000040c0b7c19 */ /* 0x100fe40008001205 */
[----:B------:R-:W-:Y:S01]  /*b2a0*/  SHF.R.U32.HI R5, RZ, UR4, R5 ;  /* 0x00000004ff057c19 */ /* 0x000fe20008011605 */
[----:B0-----:R-:W-:Y:S02]  /*b2b0*/  IMAD R3, R6, R8, R3 ;  /* 0x0000000806037224 */ /* 0x001fe400078e0203 */
[----:B------:R-:W-:Y:S01]  /*b2c0*/  IMAD.MOV.U32 R4, RZ, RZ, R11 ;  /* 0x000000ffff047224 */ /* 0x000fe200078e000b */
[----:B-12-4-:R-:W-:Y:S06]  /*b2d0*/  @!P0 BRA `(.L_x_319) ;  /* 0x0000000000288947 */ /* 0x016fec0003800000 */
        /* <DEDUP_REMOVED lines=10> */
.L_x_319:
[----:B------:R-:W-:Y:S01]  /*b380*/  ISETP.NE.AND P0, PT, R2, 0x1, PT ;  /* 0x000000010200780c */ /* 0x000fe20003f05270 */
[----:B------:R-:W-:Y:S01]  /*b390*/  ULDC UR4, c[0x0][0x648] ;  /* 0x0001920000047ab9 */ /* 0x000fe20000000800 */
[----:B------:R-:W-:Y:S01]  /*b3a0*/  IMAD.MOV R14, RZ, RZ, -R14 ;  /* 0x000000ffff0e7224 */ /* 0x000fe200078e0a0e */
[----:B------:R-:W-:Y:S01]  /*b3b0*/  SHF.R.U64 R5, R4, UR4, R5 ;  /* 0x0000000404057c19 */ /* 0x000fe20008001205 */
[----:B------:R-:W-:Y:S01]  /*b3c0*/  ULDC UR4, c[0x0][0x638] ;  /* 0x00018e0000047ab9 */ /* 0x000fe20000000800 */
[----:B------:R-:W-:Y:S01]  /*b3d0*/  LOP3.LUT R12, R12, UR43, RZ, 0xc0, !PT ;  /* 0x0000002b0c0c7c12 */ /* 0x000fe2000f8ec0ff */
[----:B------:R-:W-:Y:S01]  /*b3e0*/  ULDC UR5, c[0x0][0x610] ;  /* 0x0001840000057ab9 */ /* 0x000fe20000000800 */
[----:B------:R-:W-:-:S03]  /*b3f0*/  LOP3.LUT R22, R10, UR36, RZ, 0xc0, !PT ;  /* 0x000000240a167c12 */ /* 0x000fc6000f8ec0ff */
[----:B------:R-:W-:-:S03]  /*b400*/  IMAD R12, R5, UR42, R12 ;  /* 0x0000002a050c7c24 */ /* 0x000fc6000f8e020c */
[----:B------:R-:W-:Y:S02]  /*b410*/  @P0 IMAD R3, R13, R14, R0 ;  /* 0x0000000e0d030224 */ /* 0x000fe400078e0200 */
[----:B------:R-:W-:Y:S02]  /*b420*/  IMAD.MOV R0, RZ, RZ, -R5 ;  /* 0x000000ffff007224 */ /* 0x000fe400078e0a05 */
[----:B------:R-:W-:Y:S02]  /*b430*/  IMAD R3, R12, UR5, R3 ;  /* 0x000000050c037c24 */ /* 0x000fe4000f8e0203 */
[----:B------:R-:W-:Y:S01]  /*b440*/  IMAD R11, R0, UR4, R11 ;  /* 0x00000004000b7c24 */ /* 0x000fe2000f8e020b */
[----:B------:R-:W-:Y:S01]  /*b450*/  ULDC UR4, c[0x0][0x600] ;  /* 0x0001800000047ab9 */ /* 0x000fe20000000800 */
[----:B------:R-:W-:Y:S02]  /*b460*/  IMAD.MOV.U32 R0, RZ, RZ, 0x1 ;  /* 0x00000001ff007424 */ /* 0x000fe400078e00ff */
[----:B------:R-:W-:-:S05]  /*b470*/  IMAD R22, R11, UR4, R22 ;  /* 0x000000040b167c24 */ /* 0x000fca000f8e0216 */
[----:B------:R-:W-:Y:S02]  /*b480*/  SEL R19, R22, R3, !P0 ;  /* 0x0000000316137207 */ /* 0x000fe40004000000 */
[----:B------:R-:W-:-:S07]  /*b490*/  SEL R22, R3, R22, !P0 ;  /* 0x0000001603167207 */ /* 0x000fce0004000000 */
.L_x_317:
[----:B------:R-:W-:Y:S05]  /*b4a0*/  BSYNC B0 ;  /* 0x0000000000007941 */ /* 0x000fea0003800000 */
.L_x_316:
[----:B------:R-:W-:-:S13]  /*b4b0*/  LOP3.LUT P0, RZ, R0, 0xff, RZ, 0xc0, !PT ;  /* 0x000000ff00ff7812 */ /* 0x000fda000780c0ff */
[----:B------:R-:W-:Y:S05]  /*b4c0*/  @P0 BRA `(.L_x_320) ;  /* 0xfffffff0009c0947 */ /* 0x000fea000383ffff */
[----:B------:R-:W-:Y:S05]  /*b4d0*/  BSYNC B7 ;  /* 0x0000000000077941 */ /* 0x000fea0003800000 */
.L_x_306:
[----:B------:R-:W-:-:S03]  /*b4e0*/  UMOV UR4, 0xffffffff ;  /* 0xffffffff00047882 */ /* 0x000fc60000000000 */
[----:B------:R-:W-:Y:S05]  /*b4f0*/  BRA.DIV UR4, `(.L_x_321) ;  /* 0x00000006049c7947 */ /* 0x000fea000b800000 */
[----:B------:R-:W-:-:S13]  /*b500*/  ELECT P6, URZ, PT ;  /* 0x00000000003f782f */ /* 0x000fda00038c0000 */
.L_x_340:
[----:B------:R-:W-:Y:S04]  /*b510*/  BSSY B0, `(.L_x_322) ;  /* 0x0000035000007945 */ /* 0x000fe80003800000 */
[----:B------:R-:W-:Y:S05]  /*b520*/  @!P6 BRA `(.L_x_323) ;  /* 0x0000000000cce947 */ /* 0x000fea0003800000 */
[----:B------:R-:W-:-:S04]  /*b530*/  ULOP3.LUT UR4, UR37, 0x2, URZ, 0xfc, !UPT ;  /* 0x0000000225047892 */ /* 0x000fc8000f8efc3f */
[----:B------:R-:W-:-:S06]  /*b540*/  UISETP.NE.AND UP0, UPT, UR4, 0x3, UPT ;  /* 0x000000030400788c */ /* 0x000fcc000bf05270 */
[----:B------:R-:W-:-:S13]  /*b550*/  PLOP3.LUT P0, PT, PT, PT, UP0, 0x80, 0x0 ;  /* 0x000000000000781c */ /* 0x000fda0003f0f008 */
[----:B------:R-:W-:Y:S05]  /*b560*/  @!P0 BRA `(.L_x_324) ;  /* 0x0000000000048947 */ /* 0x000fea0003800000 */
[----:B------:R-:W-:Y:S01]  /*b570*/  BPT.TRAP 0x1 ;  /* 0x000000040000795c */ /* 0x000fe20000300000 */
.L_x_324:
[----:B------:R-:W0:Y:S01]  /*b580*/  S2R R3, SR_CgaCtaId ;  /* 0x0000000000037919 */ /* 0x000e220000008800 */
[----:B------:R-:W-:Y:S02]  /*b590*/  MOV R0, 0x400 ;  /* 0x0000040000007802 */ /* 0x000fe40000000f00 */
[----:B------:R-:W-:Y:S02]  /*b5a0*/  SHF.L.U32 R2, R24, 0x1f, RZ ;  /* 0x0000001f18027819 */ /* 0x000fe400000006ff */
[----:B0-----:R-:W-:-:S05]  /*b5b0*/  LEA R0, R3, R0, 0x18 ;  /* 0x0000000003007211 */ /* 0x001fca00078ec0ff */
[----:B------:R-:W-:-:S04]  /*b5c0*/  VIADD R0, R0, 0x28 ;  /* 0x0000002800007836 */ /* 0x000fc80000000000 */
[C---:B------:R-:W-:Y:S02]  /*b5d0*/  IMAD R5, R25.reuse, 0x8, R0 ;  /* 0x0000000819057824 */ /* 0x040fe400078e0200 */
[----:B------:R-:W-:Y:S02]  /*b5e0*/  VIADD R25, R25, 0x1 ;  /* 0x0000000119197836 */ /* 0x000fe40000000000 */
[----:B------:R-:W0:Y:S03]  /*b5f0*/  SYNCS.PHASECHK.TRANS64.TRYWAIT P0, [R5+URZ], R2 ;  /* 0x00000002050075a7 */ /* 0x000e26000800017f */
[----:B------:R-:W-:-:S04]  /*b600*/  ISETP.NE.AND P1, PT, R25, 0x5, PT ;  /* 0x000000051900780c */ /* 0x000fc80003f25270 */
[----:B------:R-:W-:Y:S02]  /*b610*/  SEL R3, RZ, 0x1, P1 ;  /* 0x00000001ff037807 */ /* 0x000fe40000800000 */
[----:B------:R-:W-:Y:S02]  /*b620*/  SEL R25, R25, RZ, P1 ;  /* 0x000000ff19197207 */ /* 0x000fe40000800000 */
[----:B------:R-:W-:-:S03]  /*b630*/  LOP3.LUT R24, R24, R3, RZ, 0x3c, !PT ;  /* 0x0000000318187212 */ /* 0x000fc600078e3cff */
[----:B------:R-:W-:Y:S01]  /*b640*/  IMAD R7, R25, 0x8, R0 ;  /* 0x0000000819077824 */ /* 0x000fe200078e0200 */
[----:B------:R-:W-:Y:S01]  /*b650*/  SHF.L.U32 R4, R24, 0x1f, RZ ;  /* 0x0000001f18047819 */ /* 0x000fe200000006ff */
[----:B0-----:R-:W-:Y:S06]  /*b660*/  @!P0 BRA `(.L_x_325) ;  /* 0x0000000400608947 */ /* 0x001fec0003800000 */
.L_x_341:
[----:B------:R-:W1:Y:S01]  /*b670*/  SYNCS.PHASECHK.TRANS64.TRYWAIT P0, [R7+URZ], R4 ;  /* 0x00000004070075a7 */ /* 0x000e62000800017f */
[----:B0-----:R-:W-:-:S05]  /*b680*/  VIADD R2, R25, 0x1 ;  /* 0x0000000119027836 */ /* 0x001fca0000000000 */
[----:B------:R-:W-:-:S04]  /*b690*/  ISETP.NE.AND P1, PT, R2, 0x5, PT ;  /* 0x000000050200780c */ /* 0x000fc80003f25270 */
[----:B------:R-:W-:Y:S02]  /*b6a0*/  SEL R3, RZ, 0x1, P1 ;  /* 0x00000001ff037807 */ /* 0x000fe40000800000 */
[----:B------:R-:W-:Y:S02]  /*b6b0*/  SEL R9, R2, RZ, P1 ;  /* 0x000000ff02097207 */ /* 0x000fe40000800000 */
[----:B------:R-:W-:-:S03]  /*b6c0*/  LOP3.LUT R24, R24, R3, RZ, 0x3c, !PT ;  /* 0x0000000318187212 */ /* 0x000fc600078e3cff */
[----:B------:R-:W-:Y:S01]  /*b6d0*/  IMAD R8, R9, 0x8, R0 ;  /* 0x0000000809087824 */ /* 0x000fe200078e0200 */
[----:B------:R-:W-:Y:S01]  /*b6e0*/  SHF.L.U32 R5, R24, 0x1f, RZ ;  /* 0x0000001f18057819 */ /* 0x000fe200000006ff */
[----:B-1----:R-:W-:Y:S06]  /*b6f0*/  @!P0 BRA `(.L_x_326) ;  /* 0x0000000400508947 */ /* 0x002fec0003800000 */
.L_x_342:
[----:B------:R-:W1:Y:S01]  /*b700*/  SYNCS.PHASECHK.TRANS64.TRYWAIT P0, [R8+URZ], R5 ;  /* 0x00000005080075a7 */ /* 0x000e62000800017f */
[----:B------:R-:W-:-:S05]  /*b710*/  VIADD R2, R9, 0x1 ;  /* 0x0000000109027836 */ /* 0x000fca0000000000 */
[----:B------:R-:W-:-:S04]  /*b720*/  ISETP.NE.AND P1, PT, R2, 0x5, PT ;  /* 0x000000050200780c */ /* 0x000fc80003f25270 */
[----:B------:R-:W-:Y:S02]  /*b730*/  SEL R3, RZ, 0x1, P1 ;  /* 0x00000001ff037807 */ /* 0x000fe40000800000 */
[----:B0-----:R-:W-:Y:S02]  /*b740*/  SEL R7, R2, RZ, P1 ;  /* 0x000000ff02077207 */ /* 0x001fe40000800000 */
[----:B------:R-:W-:-:S03]  /*b750*/  LOP3.LUT R9, R24, R3, RZ, 0x3c, !PT ;  /* 0x0000000318097212 */ /* 0x000fc600078e3cff */
[----:B------:R-:W-:Y:S01]  /*b760*/  IMAD R11, R7, 0x8, R0 ;  /* 0x00000008070b7824 */ /* 0x000fe200078e0200 */
[----:B------:R-:W-:Y:S01]  /*b770*/  SHF.L.U32 R6, R9, 0x1f, RZ ;  /* 0x0000001f09067819 */ /* 0x000fe200000006ff */
[----:B-1----:R-:W-:Y:S06]  /*b780*/  @!P0 BRA `(.L_x_327) ;  /* 0x0000000400408947 */ /* 0x002fec0003800000 */
.L_x_343:
[----:B------:R-:W1:Y:S01]  /*b790*/  SYNCS.PHASECHK.TRANS64.TRYWAIT P0, [R11+URZ], R6 ;  /* 0x000000060b0075a7 */ /* 0x000e62000800017f */
[----:B------:R-:W-:-:S05]  /*b7a0*/  VIADD R2, R7, 0x1 ;  /* 0x0000000107027836 */ /* 0x000fca0000000000 */
[----:B------:R-:W-:-:S04]  /*b7b0*/  ISETP.NE.AND P1, PT, R2, 0x5, PT ;  /* 0x000000050200780c */ /* 0x000fc80003f25270 */
[----:B------:R-:W-:Y:S02]  /*b7c0*/  SEL R4, RZ, 0x1, P1 ;  /* 0x00000001ff047807 */ /* 0x000fe40000800000 */
[----:B------:R-:W-:Y:S02]  /*b7d0*/  SEL R3, R2, RZ, P1 ;  /* 0x000000ff02037207 */ /* 0x000fe40000800000 */
[----:B------:R-:W-:Y:S01]  /*b7e0*/  LOP3.LUT R4, R9, R4, RZ, 0x3c, !PT ;  /* 0x0000000409047212 */ /* 0x000fe200078e3cff */
[----:B-1----:R-:W-:Y:S06]  /*b7f0*/  @!P0 BRA `(.L_x_328) ;  /* 0x0000000400388947 */ /* 0x002fec0003800000 */
.L_x_344:
[----:B------:R-:W-:Y:S01]  /*b800*/  IMAD R3, R3, 0x8, R0 ;  /* 0x0000000803037824 */ /* 0x000fe200078e0200 */
[----:B------:R-:W-:-:S07]  /*b810*/  SHF.L.U32 R0, R4, 0x1f, RZ ;  /* 0x0000001f04007819 */ /* 0x000fce00000006ff */
.L_x_329:
[----:B--2---:R2:W3:Y:S02]  /*b820*/  SYNCS.PHASECHK.TRANS64.TRYWAIT P0, [R3+URZ], R0 ;  /* 0x00000000030075a7 */ /* 0x0044e4000800017f */
[----:B---3--:R-:W-:Y:S05]  /*b830*/  @!P0 NANOSLEEP.SYNCS 0x989680 ;  /* 0x009896800000895d */ /* 0x008fea0003900000 */
[----:B------:R-:W3:Y:S02]  /*b840*/  @!P0 SYNCS.PHASECHK.TRANS64 P0, [R3+URZ], R0 ;  /* 0x00000000030085a7 */ /* 0x000ee4000800007f */
[----:B---3--:R-:W-:Y:S05]  /*b850*/  @!P0 BRA `(.L_x_329) ;  /* 0xfffffffc00f08947 */ /* 0x008fea000383ffff */
.L_x_323:
[----:B------:R-:W-:Y:S05]  /*b860*/  BSYNC B0 ;  /* 0x0000000000007941 */ /* 0x000fea0003800000 */
.L_x_322:
[----:B------:R-:W-:Y:S05]  /*b870*/  EXIT ;  /* 0x000000000000794d */ /* 0x000fea0003800000 */
.L_x_15:
[----:B0-----:R-:W-:-:S04]  /*b880*/  IMAD.U32 R3, RZ, RZ, UR47 ;  /* 0x0000002fff037e24 */ /* 0x001fc8000f8e00ff */
[----:B------:R0:W1:Y:S03]  /*b890*/  SYNCS.PHASECHK.TRANS64.TRYWAIT P0, [R3+URZ], R0 ;  /* 0x00000000030075a7 */ /* 0x000066000800017f */
[----:B-1----:R-:W-:Y:S05]  /*b8a0*/  @!P0 NANOSLEEP.SYNCS 0x989680 ;  /* 0x009896800000895d */ /* 0x002fea0003900000 */
[----:B------:R-:W1:Y:S02]  /*b8b0*/  @!P0 SYNCS.PHASECHK.TRANS64 P0, [R3+URZ], R0 ;  /* 0x00000000030085a7 */ /* 0x000e64000800007f */
[----:B-1----:R-:W-:Y:S05]  /*b8c0*/  @!P0 BRA `(.L_x_15) ;  /* 0xfffffffc00ec8947 */ /* 0x002fea000383ffff */
[----:B------:R-:W-:Y:S05]  /*b8d0*/  BRA `(.L_x_330) ;  /* 0xffffff5c001c7947 */ /* 0x000fea000383ffff */
.L_x_19:
[----:B------:R-:W-:Y:S01]  /*b8e0*/  CS2R R12, SRZ ;  /* 0x00000000000c7805 */ /* 0x000fe2000001ff00 */
[----:B------:R-:W-:Y:S02]  /*b8f0*/  IMAD.MOV.U32 R11, RZ, RZ, 0x1f ;  /* 0x0000001fff0b7424 */ /* 0x000fe400078e00ff */
[----:B------:R-:W-:-:S07]  /*b900*/  IMAD.MOV.U32 R15, RZ, RZ, -0x1 ;  /* 0xffffffffff0f7424 */ /* 0x000fce00078e00ff */
[----:B-----5:R-:W-:Y:S05]  /*b910*/  WARPSYNC.COLLECTIVE R15, `(.L_x_331) ;  /* 0x000000000f087348 */ /* 0x020fea0003c00000 */
[----:B------:R0:W1:Y:S02]  /*b920*/  SHFL.IDX P6, R14, R13, R12, R11 ;  /* 0x0000000c0d0e7389 */ /* 0x00006400000c000b */
[----:B01---5:R-:W-:Y:S01]  /*b930*/  ENDCOLLECTIVE ;  /* 0x000000000000791b */ /* 0x023fe20003800000 */
.L_x_331:
[----:B------:R-:W-:Y:S05]  /*b940*/  BRA `(.L_x_332) ;  /* 0xffffff5c00f07947 */ /* 0x000fea000383ffff */
.L_x_23:
[----:B-1----:R1:W2:Y:S02]  /*b950*/  SYNCS.PHASECHK.TRANS64.TRYWAIT P1, [R3+URZ], R0 ;  /* 0x00000000030075a7 */ /* 0x0022a4000802017f */
[----:B--2---:R-:W-:Y:S05]  /*b960*/  @!P1 NANOSLEEP.SYNCS 0x989680 ;  /* 0x009896800000995d */ /* 0x004fea0003900000 */
[----:B------:R-:W2:Y:S02]  /*b970*/  @!P1 SYNCS.PHASECHK.TRANS64 P1, [R3+URZ], R0 ;  /* 0x00000000030095a7 */ /* 0x000ea4000802007f */
[----:B--2---:R-:W-:Y:S05]  /*b980*/  @!P1 BRA `(.L_x_23) ;  /* 0xfffffffc00f09947 */ /* 0x004fea000383ffff */
[----:B------:R-:W-:Y:S05]  /*b990*/  BRA `(.L_x_22) ;  /* 0xffffff60000c7947 */ /* 0x000fea000383ffff */
.L_x_28:
[----:B0-----:R0:W1:Y:S02]  /*b9a0*/  SYNCS.PHASECHK.TRANS64.TRYWAIT P1, [R3+URZ], R4 ;  /* 0x00000004030075a7 */ /* 0x001064000802017f */
[----:B-1----:R-:W-:Y:S05]  /*b9b0*/  @!P1 NANOSLEEP.SYNCS 0x989680 ;  /* 0x009896800000995d */ /* 0x002fea0003900000 */
[----:B------:R-:W1:Y:S02]  /*b9c0*/  @!P1 SYNCS.PHASECHK.TRANS64 P1, [R3+URZ], R4 ;  /* 0x00000004030095a7 */ /* 0x000e64000802007f */
[----:B-1----:R-:W-:Y:S05]  /*b9d0*/  @!P1 BRA `(.L_x_28) ;  /* 0xfffffffc00f09947 */ /* 0x002fea000383ffff */
[----:B------:R-:W-:Y:S05]  /*b9e0*/  BRA `(.L_x_27) ;  /* 0xffffff68008c7947 */ /* 0x000fea000383ffff */
.L_x_36:
[----:B0-----:R0:W1:Y:S02]  /*b9f0*/  SYNCS.PHASECHK.TRANS64.TRYWAIT P1, [R3+URZ], R4 ;  /* 0x00000004030075a7 */ /* 0x001064000802017f */
[----:B-1----:R-:W-:Y:S05]  /*ba00*/  @!P1 NANOSLEEP.SYNCS 0x989680 ;  /* 0x009896800000995d */ /* 0x002fea0003900000 */
[----:B------:R-:W1:Y:S02]  /*ba10*/  @!P1 SYNCS.PHASECHK.TRANS64 P1, [R3+URZ], R4 ;  /* 0x00000004030095a7 */ /* 0x000e64000802007f */
[----:B-1----:R-:W-:Y:S05]  /*ba20*/  @!P1 BRA `(.L_x_36) ;  /* 0xfffffffc00f09947 */ /* 0x002fea000383ffff */
[----:B------:R-:W-:Y:S05]  /*ba30*/  BRA `(.L_x_35) ;  /* 0xffffff7400247947 */ /* 0x000fea000383ffff */
.L_x_42:
[----:B0-----:R-:W-:-:S04]  /*ba40*/  IMAD.U32 R3, RZ, RZ, UR47 ;  /* 0x0000002fff037e24 */ /* 0x001fc8000f8e00ff */
[----:B------:R0:W1:Y:S03]  /*ba50*/  SYNCS.PHASECHK.TRANS64.TRYWAIT P0, [R3+URZ+0x10], R0 ;  /* 0x00001000030075a7 */ /* 0x000066000800017f */
[----:B-1----:R-:W-:Y:S05]  /*ba60*/  @!P0 NANOSLEEP.SYNCS 0x989680 ;  /* 0x009896800000895d */ /* 0x002fea0003900000 */
[----:B------:R-:W1:Y:S02]  /*ba70*/  @!P0 SYNCS.PHASECHK.TRANS64 P0, [R3+URZ+0x10], R0 ;  /* 0x00001000030085a7 */ /* 0x000e64000800007f */
[----:B-1----:R-:W-:Y:S05]  /*ba80*/  @!P0 BRA `(.L_x_42) ;  /* 0xfffffffc00ec8947 */ /* 0x002fea000383ffff */
[----:B------:R-:W-:Y:S05]  /*ba90*/  BRA `(.L_x_333) ;  /* 0xffffff8000247947 */ /* 0x000fea000383ffff */
.L_x_307:
[----:B------:R-:W-:Y:S01]  /*baa0*/  BSSY B0, `(.L_x_334) ;  /* 0x0000006000007945 */ /* 0x000fe20003800000 */
[----:B------:R-:W-:-:S07]  /*bab0*/  IMAD.MOV.U32 R15, RZ, RZ, -0x1 ;  /* 0xffffffffff0f7424 */ /* 0x000fce00078e00ff */
[----:B-----5:R-:W-:Y:S05]  /*bac0*/  WARPSYNC.COLLECTIVE R15, `(.L_x_335) ;  /* 0x000000000f0c7348 */ /* 0x020fea0003c00000 */
[----:B------:R-:W-:Y:S02]  /*bad0*/  ELECT P6, UR62, PT ;  /* 0x00000000003e782f */ /* 0x000fe400038c0000 */
[----:B------:R-:W-:Y:S01]  /*bae0*/  MOV R14, UR62 ;  /* 0x0000003e000e7c02 */ /* 0x000fe20008000f00 */
[----:B-----5:R-:W-:Y:S10]  /*baf0*/  ENDCOLLECTIVE ;  /* 0x000000000000791b */ /* 0x020ff40003800000 */
.L_x_335:
[----:B------:R-:W-:Y:S05]  /*bb00*/  BSYNC B0 ;  /* 0x0000000000007941 */ /* 0x000fea0003800000 */
.L_x_334:
[----:B------:R-:W-:Y:S05]  /*bb10*/  BRA `(.L_x_336) ;  /* 0xffffffec00147947 */ /* 0x000fea000383ffff */
.L_x_312:
[----:B0-----:R0:W2:Y:S02]  /*bb20*/  SYNCS.PHASECHK.TRANS64.TRYWAIT P0, [R6+URZ+0x28], R3 ;  /* 0x00002803060075a7 */ /* 0x0010a4000800017f */
[----:B--2---:R-:W-:Y:S05]  /*bb30*/  @!P0 NANOSLEEP.SYNCS 0x989680 ;  /* 0x009896800000895d */ /* 0x004fea0003900000 */
[----:B------:R-:W2:Y:S02]  /*bb40*/  @!P0 SYNCS.PHASECHK.TRANS64 P0, [R6+URZ+0x28], R3 ;  /* 0x00002803060085a7 */ /* 0x000ea4000800007f */
[----:B--2---:R-:W-:Y:S05]  /*bb50*/  @!P0 BRA `(.L_x_312) ;  /* 0xfffffffc00f08947 */ /* 0x004fea000383ffff */
[----:B------:R-:W-:Y:S05]  /*bb60*/  BRA `(.L_x_337) ;  /* 0xffffffec00e87947 */ /* 0x000fea000383ffff */
.L_x_321:
[----:B------:R-:W-:Y:S01]  /*bb70*/  BSSY B0, `(.L_x_338) ;  /* 0x0000006000007945 */ /* 0x000fe20003800000 */
[----:B------:R-:W-:-:S07]  /*bb80*/  IMAD.MOV.U32 R15, RZ, RZ, -0x1 ;  /* 0xffffffffff0f7424 */ /* 0x000fce00078e00ff */
[----:B-----5:R-:W-:Y:S05]  /*bb90*/  WARPSYNC.COLLECTIVE R15, `(.L_x_339) ;  /* 0x000000000f0c7348 */ /* 0x020fea0003c00000 */
[----:B------:R-:W-:Y:S02]  /*bba0*/  ELECT P6, UR62, PT ;  /* 0x00000000003e782f */ /* 0x000fe400038c0000 */
[----:B------:R-:W-:Y:S01]  /*bbb0*/  MOV R14, UR62 ;  /* 0x0000003e000e7c02 */ /* 0x000fe20008000f00 */
[----:B-----5:R-:W-:Y:S10]  /*bbc0*/  ENDCOLLECTIVE ;  /* 0x000000000000791b */ /* 0x020ff40003800000 */
.L_x_339:
[----:B------:R-:W-:Y:S05]  /*bbd0*/  BSYNC B0 ;  /* 0x0000000000007941 */ /* 0x000fea0003800000 */
.L_x_338:
[----:B------:R-:W-:Y:S05]  /*bbe0*/  BRA `(.L_x_340) ;  /* 0xfffffff800487947 */ /* 0x000fea000383ffff */
.L_x_325:
[----:B0-----:R0:W1:Y:S02]  /*bbf0*/  SYNCS.PHASECHK.TRANS64.TRYWAIT P0, [R5+URZ], R2 ;  /* 0x00000002050075a7 */ /* 0x001064000800017f */
[----:B-1----:R-:W-:Y:S05]  /*bc00*/  @!P0 NANOSLEEP.SYNCS 0x989680 ;  /* 0x009896800000895d */ /* 0x002fea0003900000 */
[----:B------:R-:W1:Y:S02]  /*bc10*/  @!P0 SYNCS.PHASECHK.TRANS64 P0, [R5+URZ], R2 ;  /* 0x00000002050085a7 */ /* 0x000e64000800007f */
[----:B-1----:R-:W-:Y:S05]  /*bc20*/  @!P0 BRA `(.L_x_325) ;  /* 0xfffffffc00f08947 */ /* 0x002fea000383ffff */
[----:B------:R-:W-:Y:S05]  /*bc30*/  BRA `(.L_x_341) ;  /* 0xfffffff8008c7947 */ /* 0x000fea000383ffff */
.L_x_326:
[----:B0-----:R0:W1:Y:S02]  /*bc40*/  SYNCS.PHASECHK.TRANS64.TRYWAIT P0, [R7+URZ], R4 ;  /* 0x00000004070075a7 */ /* 0x001064000800017f */
[----:B-1----:R-:W-:Y:S05]  /*bc50*/  @!P0 NANOSLEEP.SYNCS 0x989680 ;  /* 0x009896800000895d */ /* 0x002fea0003900000 */
[----:B------:R-:W1:Y:S02]  /*bc60*/  @!P0 SYNCS.PHASECHK.TRANS64 P0, [R7+URZ], R4 ;  /* 0x00000004070085a7 */ /* 0x000e64000800007f */
[----:B-1----:R-:W-:Y:S05]  /*bc70*/  @!P0 BRA `(.L_x_326) ;  /* 0xfffffffc00f08947 */ /* 0x002fea000383ffff */
[----:B------:R-:W-:Y:S05]  /*bc80*/  BRA `(.L_x_342) ;  /* 0xfffffff8009c7947 */ /* 0x000fea000383ffff */
.L_x_327:
[----:B0-----:R0:W1:Y:S02]  /*bc90*/  SYNCS.PHASECHK.TRANS64.TRYWAIT P0, [R8+URZ], R5 ;  /* 0x00000005080075a7 */ /* 0x001064000800017f */
[----:B-1----:R-:W-:Y:S05]  /*bca0*/  @!P0 NANOSLEEP.SYNCS 0x989680 ;  /* 0x009896800000895d */ /* 0x002fea0003900000 */
[----:B------:R-:W1:Y:S02]  /*bcb0*/  @!P0 SYNCS.PHASECHK.TRANS64 P0, [R8+URZ], R5 ;  /* 0x00000005080085a7 */ /* 0x000e64000800007f */
[----:B-1----:R-:W-:Y:S05]  /*bcc0*/  @!P0 BRA `(.L_x_327) ;  /* 0xfffffffc00f08947 */ /* 0x002fea000383ffff */
[----:B------:R-:W-:Y:S05]  /*bcd0*/  BRA `(.L_x_343) ;  /* 0xfffffff800ac7947 */ /* 0x000fea000383ffff */
.L_x_328:
[----:B-1----:R1:W2:Y:S02]  /*bce0*/  SYNCS.PHASECHK.TRANS64.TRYWAIT P0, [R11+URZ], R6 ;  /* 0x000000060b0075a7 */ /* 0x0022a4000800017f */
[----:B--2---:R-:W-:Y:S05]  /*bcf0*/  @!P0 NANOSLEEP.SYNCS 0x989680 ;  /* 0x009896800000895d */ /* 0x004fea0003900000 */
[----:B------:R-:W2:Y:S02]  /*bd00*/  @!P0 SYNCS.PHASECHK.TRANS64 P0, [R11+URZ], R6 ;  /* 0x000000060b0085a7 */ /* 0x000ea4000800007f */
[----:B--2---:R-:W-:Y:S05]  /*bd10*/  @!P0 BRA `(.L_x_328) ;  /* 0xfffffffc00f08947 */ /* 0x004fea000383ffff */
[----:B------:R-:W-:Y:S05]  /*bd20*/  BRA `(.L_x_344) ;  /* 0xfffffff800b47947 */ /* 0x000fea000383ffff */
.L_x_345:
[----:B------:R-:W-:-:S00]  /*bd30*/  BRA `(.L_x_345) ;  /* 0xfffffffc00fc7947 */ /* 0x000fc0000383ffff */
[----:B------:R-:W-:-:S00]  /*bd40*/  NOP ;  /* 0x0000000000007918 */ /* 0x000fc00000000000 */
        /* <DEDUP_REMOVED lines=11> */
.L_x_346:


//--------------------- .nv.global.init           --------------------------
	.section	.nv.global.init,"aw",@progbits
.nv.global.init:
	.type		$str$24,@object
	.size		$str$24,($str$25 - $str$24)
$str$24:
        /*0000*/ 	.byte	0x28, 0x61, 0x64, 0x64, 0x72, 0x65, 0x73, 0x73, 0x20, 0x26, 0x20, 0x6d, 0x61, 0x73, 0x6b, 0x29
        /*0010*/ 	.byte	0x20, 0x3d, 0x3d, 0x20, 0x30, 0x00
	.type		$str$25,@object
	.size		$str$25,(__unnamed_1 - $str$25)
$str$25:
        /*0016*/ 	.byte	0x2f, 0x74, 0x6d, 0x70, 0x2f, 0x63, 0x75, 0x74, 0x6c, 0x61, 0x73, 0x73, 0x5f, 0x73, 0x77, 0x65
        /*0026*/ 	.byte	0x65, 0x70, 0x5f, 0x73, 0x72, 0x63, 0x2f, 0x69, 0x6e, 0x63, 0x6c, 0x75, 0x64, 0x65, 0x2f, 0x63
        /*0036*/ 	.byte	0x75, 0x74, 0x65, 0x2f, 0x70, 0x6f, 0x69, 0x6e, 0x74, 0x65, 0x72, 0x5f, 0x66, 0x6c, 0x61, 0x67
        /*0046*/ 	.byte	0x67, 0x65, 0x64, 0x2e, 0x68, 0x70, 0x70, 0x00
	.type		__unnamed_1,@object
	.size		__unnamed_1,(__unnamed_2 - __unnamed_1)
__unnamed_1:
        /*004e*/ 	.byte	0x61, 0x75, 0x74, 0x6f, 0x20, 0x63, 0x75, 0x74, 0x65, 0x3a, 0x3a, 0x61, 0x73, 0x5f, 0x70, 0x6f
        /* <DEDUP_REMOVED lines=27> */
        /*020e*/ 	.byte	0x3e, 0x3e, 0x20, 0x26, 0x5d, 0x00
	.type		__unnamed_2,@object
	.size		__unnamed_2,(.L_1 - __unnamed_2)
__unnamed_2:
        /* <DEDUP_REMOVED lines=28> */
        /*03d4*/ 	.byte	0x38, 0x3e, 0x3e, 0x3e, 0x3e, 0x3e, 0x20, 0x26, 0x5d, 0x00
.L_1:


//--------------------- .nv.shared._ZN7cutlass13device_kernelINS_4gemm6kernel13GemmUniversalIN4cute5tupleIJiiiiEEENS1_10collective13CollectiveMmaINS1_39MainloopSm90TmaGmmaRmemAWarpSpecializedILi5ENS5_IJNS4_1CILi1EEESB_SB_EEENS1_32KernelTmaWarpSpecializedPingpongEEENS5_IJNSA_ILi64EEENSA_ILi256EEENSA_ILi128EEEEEEaNS5_IJSB_llEEEaNS5_IJlSB_lEEENS4_8TiledMMAINS4_8MMA_AtomIJNS4_4SM904GMMA27MMA_64x256x32_S32S8S8_RS_TNEEEENS4_6LayoutISC_NS5_IJNSA_ILi0EEESS_SS_EEEEENS5_IJNS4_10UnderscoreESV_SV_EEEEENS4_13SM90_TMA_LOADENS4_14ComposedLayoutINS4_7SwizzleILi2ELi4ELi3EEENS4_18smem_ptr_flag_bitsILi8EEENSR_INS5_IJSF_NSA_ILi8EEEEEENS5_IJSB_SF_EEEEEEENS4_9Copy_AtomIJNS4_39AutoVectorizingCopyWithAssumedAlignmentILi128EEEaEEENS4_8identityESY_NSZ_INS10_ILi3ELi4ELi3EEES13_NSR_INS5_IJS14_SH_EEENS5_IJSH_SB_EEEEEEEvS1D_EENS_8epilogue10collective6detail29Sm90TmaWarpSpecializedAdapterINS1L_15DefaultEpilogueIaSK_SK_NS1K_6thread17LinearCombinationIaLi1EiiLNS1P_9ScaleType4KindE0ELNS_15FloatRoundStyleE2EaEENS1_15EpilogueDefaultEEEEEvvEEEEvNT_6ParamsE --------------------------
	.section	.nv.shared._ZN7cutlass13device_kernelINS_4gemm6kernel13GemmUniversalIN4cute5tupleIJiiiiEEENS1_10collective13CollectiveMmaINS1_39MainloopSm90TmaGmmaRmemAWarpSpecializedILi5ENS5_IJNS4_1CILi1EEESB_SB_EEENS1_32KernelTmaWarpSpecializedPingpongEEENS5_IJNSA_ILi64EEENSA_ILi256EEENSA_ILi128EEEEEEaNS5_IJSB_llEEEaNS5_IJlSB_lEEENS4_8TiledMMAINS4_8MMA_AtomIJNS4_4SM904GMMA27MMA_64x256x32_S32S8S8_RS_TNEEEENS4_6LayoutISC_NS5_IJNSA_ILi0EEESS_SS_EEEEENS5_IJNS4_10UnderscoreESV_SV_EEEEENS4_13SM90_TMA_LOADENS4_14ComposedLayoutINS4_7SwizzleILi2ELi4ELi3EEENS4_18smem_ptr_flag_bitsILi8EEENSR_INS5_IJSF_NSA_ILi8EEEEEENS5_IJSB_SF_EEEEEEENS4_9Copy_AtomIJNS4_39AutoVectorizingCopyWithAssumedAlignmentILi128EEEaEEENS4_8identityESY_NSZ_INS10_ILi3ELi4ELi3EEES13_NSR_INS5_IJS14_SH_EEENS5_IJSH_SB_EEEEEEEvS1D_EENS_8epilogue10collective6detail29Sm90TmaWarpSpecializedAdapterINS1L_15DefaultEpilogueIaSK_SK_NS1K_6thread17LinearCombinationIaLi1EiiLNS1P_9ScaleType4KindE0ELNS_15FloatRoundStyleE2EaEENS1_15EpilogueDefaultEEEEEvvEEEEvNT_6ParamsE,"aw",@nobits
	.sectionflags	@""
	.align	16
	.zero		1024


//--------------------- .nv.shared.reserved.0     --------------------------
	.section	.nv.shared.reserved.0,"aw",@nobits
	.weak		__nv_reservedSMEM_offset_0_alias
	.size		__nv_reservedSMEM_offset_0_alias, 0, 0
	.other		__nv_reservedSMEM_offset_0_alias,@"STO_CUDA_RESERVED_SHARED STV_DEFAULT"
__nv_reservedSMEM_offset_0_alias:
	.zero		0


//--------------------- .nv.global                --------------------------
	.section	.nv.global,"aw",@nobits
.nv.global:
	.type		_ZN40_INTERNAL_6800b5c8_4_k_cu_1bb360de_287954cute1_E,@object
	.size		_ZN40_INTERNAL_6800b5c8_4_k_cu_1bb360de_287954cute1_E,(_ZN40_INTERNAL_6800b5c8_4_k_cu_1bb360de_287954cuda3std3__45__cpo6cbeginE - _ZN40_INTERNAL_6800b5c8_4_k_cu_1bb360de_287954cute1_E)
_ZN40_INTERNAL_6800b5c8_4_k_cu_1bb360de_287954cute1_E:
	.zero		1
	.type		_ZN40_INTERNAL_6800b5c8_4_k_cu_1bb360de_287954cuda3std3__45__cpo6cbeginE,@object
	.size		_ZN40_INTERNAL_6800b5c8_4_k_cu_1bb360de_287954cuda3std3__45__cpo6cbeginE,(_ZN40_INTERNAL_6800b5c8_4_k_cu_1bb360de_287954cuda3std3__48in_placeE - _ZN40_INTERNAL_6800b5c8_4_k_cu_1bb360de_287954cuda3std3__45__cpo6cbeginE)
_ZN40_INTERNAL_6800b5c8_4_k_cu_1bb360de_287954cuda3std3__45__cpo6cbeginE:
	.zero		1
	.type		_ZN40_INTERNAL_6800b5c8_4_k_cu_1bb360de_287954cuda3std3__48in_placeE,@object
	.size		_ZN40_INTERNAL_6800b5c8_4_k_cu_1bb360de_287954cuda3std3__48in_placeE,(_ZN40_INTERNAL_6800b5c8_4_k_cu_1bb360de_287954cuda3std6ranges3__45__cpo9iter_moveE - _ZN40_INTERNAL_6800b5c8_4_k_cu_1bb360de_287954cuda3std3__48in_placeE)
_ZN40_INTERNAL_6800b5c8_4_k_cu_1bb360de_287954cuda3std3__48in_placeE:
	.zero		1
	.type		_ZN40_INTERNAL_6800b5c8_4_k_cu_1bb360de_287954cuda3std6ranges3__45__cpo9iter_moveE,@object
	.size		_ZN40_INTERNAL_6800b5c8_4_k_cu_1bb360de_287954cuda3std6ranges3__45__cpo9iter_moveE,(_ZN40_INTERNAL_6800b5c8_4_k_cu_1bb360de_287954cuda3std3__45__cpo5beginE - _ZN40_INTERNAL_6800b5c8_4_k_cu_1bb360de_287954cuda3std6ranges3__45__cpo9iter_moveE)
_ZN40_INTERNAL_6800b5c8_4_k_cu_1bb360de_287954cuda3std6ranges3__45__cpo9iter_moveE:
	.zero		1
	.type		_ZN40_INTERNAL_6800b5c8_4_k_cu_1bb360de_287954cuda3std3__45__cpo5beginE,@object
	.size		_ZN40_INTERNAL_6800b5c8_4_k_cu_1bb360de_287954cuda3std3__45__cpo5beginE,(_ZN40_INTERNAL_6800b5c8_4_k_cu_1bb360de_287954cuda3std3__442_GLOBAL__N__6800b5c8_4_k_cu_1bb360de_287956ignoreE - _ZN40_INTERNAL_6800b5c8_4_k_cu_1bb360de_287954cuda3std3__45__cpo5beginE)
_ZN40_INTERNAL_6800b5c8_4_k_cu_1bb360de_287954cuda3std3__45__cpo5beginE:
	.zero		1
	.type		_ZN40_INTERNAL_6800b5c8_4_k_cu_1bb360de_287954cuda3std3__442_GLOBAL__N__6800b5c8_4_k_cu_1bb360de_287956ignoreE,@object
	.size		_ZN40_INTERNAL_6800b5c8_4_k_cu_1bb360de_287954cuda3std3__442_GLOBAL__N__6800b5c8_4_k_cu_1bb360de_287956ignoreE,(_ZN40_INTERNAL_6800b5c8_4_k_cu_1bb360de_287954cute7productE - _ZN40_INTERNAL_6800b5c8_4_k_cu_1bb360de_287954cuda3std3__442_GLOBAL__N__6800b5c8_4_k_cu_1bb360de_287956ignoreE)
_ZN40_INTERNAL_6800b5c8_4_k_cu_1bb360de_287954cuda3std3__442_GLOBAL__N__6800b5c8_4_k_cu_1bb360de_287956ignoreE:
	.zero		1
	.type		_ZN40_INTERNAL_6800b5c8_4_k_cu_1bb360de_287954cute7productE,@object
	.size		_ZN40_INTERNAL_6800b5c8_4_k_cu_1bb360de_287954cute7productE,(_ZN40_INTERNAL_6800b5c8_4_k_cu_1bb360de_287954cuda3std3__45__cpo3endE - _ZN40_INTERNAL_6800b5c8_4_k_cu_1bb360de_287954cute7productE)
_ZN40_INTERNAL_6800b5c8_4_k_cu_1bb360de_287954cute7productE:
	.zero		1
	.type		_ZN40_INTERNAL_6800b5c8_4_k_cu_1bb360de_287954cuda3std3__45__cpo3endE,@object
	.size		_ZN40_INTERNAL_6800b5c8_4_k_cu_1bb360de_287954cuda3std3__45__cpo3endE,(_ZN40_INTERNAL_6800b5c8_4_k_cu_1bb360de_287954cuda3std3__419piecewise_constructE - _ZN40_INTERNAL_6800b5c8_4_k_cu_1bb360de_287954cuda3std3__45__cpo3endE)
_ZN40_INTERNAL_6800b5c8_4_k_cu_1bb360de_287954cuda3std3__45__cpo3endE:
	.zero		1
	.type		_ZN40_INTERNAL_6800b5c8_4_k_cu_1bb360de_287954cuda3std3__419piecewise_constructE,@object
	.size		_ZN40_INTERNAL_6800b5c8_4_k_cu_1bb360de_287954cuda3std3__419piecewise_constructE,(_ZN40_INTERNAL_6800b5c8_4_k_cu_1bb360de_287954cuda3std3__45__cpo4cendE - _ZN40_INTERNAL_6800b5c8_4_k_cu_1bb360de_287954cuda3std3__419piecewise_constructE)
_ZN40_INTERNAL_6800b5c8_4_k_cu_1bb360de_287954cuda3std3__419piecewise_constructE:
	.zero		1
	.type		_ZN40_INTERNAL_6800b5c8_4_k_cu_1bb360de_287954cuda3std3__45__cpo4cendE,@object
	.size		_ZN40_INTERNAL_6800b5c8_4_k_cu_1bb360de_287954cuda3std3__45__cpo4cendE,(_ZN40_INTERNAL_6800b5c8_4_k_cu_1bb360de_287954cuda3std6ranges3__45__cpo4swapE - _ZN40_INTERNAL_6800b5c8_4_k_cu_1bb360de_287954cuda3std3__45__cpo4cendE)
_ZN40_INTERNAL_6800b5c8_4_k_cu_1bb360de_287954cuda3std3__45__cpo4cendE:
	.zero		1
	.type		_ZN40_INTERNAL_6800b5c8_4_k_cu_1bb360de_287954cuda3std6ranges3__45__cpo4swapE,@object
	.size		_ZN40_INTERNAL_6800b5c8_4_k_cu_1bb360de_287954cuda3std6ranges3__45__cpo4swapE,(.L_9 - _ZN40_INTERNAL_6800b5c8_4_k_cu_1bb360de_287954cuda3std6ranges3__45__cpo4swapE)
_ZN40_INTERNAL_6800b5c8_4_k_cu_1bb360de_287954cuda3std6ranges3__45__cpo4swapE:
	.zero		1
.L_9:


//--------------------- .nv.constant0._ZN7cutlass13device_kernelINS_4gemm6kernel13GemmUniversalIN4cute5tupleIJiiiiEEENS1_10collective13CollectiveMmaINS1_39MainloopSm90TmaGmmaRmemAWarpSpecializedILi5ENS5_IJNS4_1CILi1EEESB_SB_EEENS1_32KernelTmaWarpSpecializedPingpongEEENS5_IJNSA_ILi64EEENSA_ILi256EEENSA_ILi128EEEEEEaNS5_IJSB_llEEEaNS5_IJlSB_lEEENS4_8TiledMMAINS4_8MMA_AtomIJNS4_4SM904GMMA27MMA_64x256x32_S32S8S8_RS_TNEEEENS4_6LayoutISC_NS5_IJNSA_ILi0EEESS_SS_EEEEENS5_IJNS4_10UnderscoreESV_SV_EEEEENS4_13SM90_TMA_LOADENS4_14ComposedLayoutINS4_7SwizzleILi2ELi4ELi3EEENS4_18smem_ptr_flag_bitsILi8EEENSR_INS5_IJSF_NSA_ILi8EEEEEENS5_IJSB_SF_EEEEEEENS4_9Copy_AtomIJNS4_39AutoVectorizingCopyWithAssumedAlignmentILi128EEEaEEENS4_8identityESY_NSZ_INS10_ILi3ELi4ELi3EEES13_NSR_INS5_IJS14_SH_EEENS5_IJSH_SB_EEEEEEEvS1D_EENS_8epilogue10collective6detail29Sm90TmaWarpSpecializedAdapterINS1L_15DefaultEpilogueIaSK_SK_NS1K_6thread17LinearCombinationIaLi1EiiLNS1P_9ScaleType4KindE0ELNS_15FloatRoundStyleE2EaEENS1_15EpilogueDefaultEEEEEvvEEEEvNT_6ParamsE --------------------------
	.section	.nv.constant0._ZN7cutlass13device_kernelINS_4gemm6kernel13GemmUniversalIN4cute5tupleIJiiiiEEENS1_10collective13CollectiveMmaINS1_39MainloopSm90TmaGmmaRmemAWarpSpecializedILi5ENS5_IJNS4_1CILi1EEESB_SB_EEENS1_32KernelTmaWarpSpecializedPingpongEEENS5_IJNSA_ILi64EEENSA_ILi256EEENSA_ILi128EEEEEEaNS5_IJSB_llEEEaNS5_IJlSB_lEEENS4_8TiledMMAINS4_8MMA_AtomIJNS4_4SM904GMMA27MMA_64x256x32_S32S8S8_RS_TNEEEENS4_6LayoutISC_NS5_IJNSA_ILi0EEESS_SS_EEEEENS5_IJNS4_10UnderscoreESV_SV_EEEEENS4_13SM90_TMA_LOADENS4_14ComposedLayoutINS4_7SwizzleILi2ELi4ELi3EEENS4_18smem_ptr_flag_bitsILi8EEENSR_INS5_IJSF_NSA_ILi8EEEEEENS5_IJSB_SF_EEEEEEENS4_9Copy_AtomIJNS4_39AutoVectorizingCopyWithAssumedAlignmentILi128EEEaEEENS4_8identityESY_NSZ_INS10_ILi3ELi4ELi3EEES13_NSR_INS5_IJS14_SH_EEENS5_IJSH_SB_EEEEEEEvS1D_EENS_8epilogue10collective6detail29Sm90TmaWarpSpecializedAdapterINS1L_15DefaultEpilogueIaSK_SK_NS1K_6thread17LinearCombinationIaLi1EiiLNS1P_9ScaleType4KindE0ELNS_15FloatRoundStyleE2EaEENS1_15EpilogueDefaultEEEEEvvEEEEvNT_6ParamsE,"a",@progbits
	.sectionflags	@""
	.align	4
.nv.constant0._ZN7cutlass13device_kernelINS_4gemm6kernel13GemmUniversalIN4cute5tupleIJiiiiEEENS1_10collective13CollectiveMmaINS1_39MainloopSm90TmaGmmaRmemAWarpSpecializedILi5ENS5_IJNS4_1CILi1EEESB_SB_EEENS1_32KernelTmaWarpSpecializedPingpongEEENS5_IJNSA_ILi64EEENSA_ILi256EEENSA_ILi128EEEEEEaNS5_IJSB_llEEEaNS5_IJlSB_lEEENS4_8TiledMMAINS4_8MMA_AtomIJNS4_4SM904GMMA27MMA_64x256x32_S32S8S8_RS_TNEEEENS4_6LayoutISC_NS5_IJNSA_ILi0EEESS_SS_EEEEENS5_IJNS4_10UnderscoreESV_SV_EEEEENS4_13SM90_TMA_LOADENS4_14ComposedLayoutINS4_7SwizzleILi2ELi4ELi3EEENS4_18smem_ptr_flag_bitsILi8EEENSR_INS5_IJSF_NSA_ILi8EEEEEENS5_IJSB_SF_EEEEEEENS4_9Copy_AtomIJNS4_39AutoVectorizingCopyWithAssumedAlignmentILi128EEEaEEENS4_8identityESY_NSZ_INS10_ILi3ELi4ELi3EEES13_NSR_INS5_IJS14_SH_EEENS5_IJSH_SB_EEEEEEEvS1D_EENS_8epilogue10collective6detail29Sm90TmaWarpSpecializedAdapterINS1L_15DefaultEpilogueIaSK_SK_NS1K_6thread17LinearCombinationIaLi1EiiLNS1P_9ScaleType4KindE0ELNS_15FloatRoundStyleE2EaEENS1_15EpilogueDefaultEEEEEvvEEEEvNT_6ParamsE:
	.zero		1664


//--------------------- SYMBOLS --------------------------

	.type		.nv.reservedSmem.offset0,@object
	.size		.nv.reservedSmem.offset0,0x4
	.type		__assertfail,@function
